//
// Generated by NVIDIA NVVM Compiler
//
// Compiler Build ID: CL-36424714
// Cuda compilation tools, release 13.0, V13.0.88
// Based on NVVM 20.0.0
//

.version 9.0
.target sm_100
.address_size 64

	// .globl	_Z10kernel_QKTPKfS0_Pfiif
.extern .shared .align 16 .b8 sdata[];

.visible .entry _Z10kernel_QKTPKfS0_Pfiif(
	.param .u64 .ptr .align 1 _Z10kernel_QKTPKfS0_Pfiif_param_0,
	.param .u64 .ptr .align 1 _Z10kernel_QKTPKfS0_Pfiif_param_1,
	.param .u64 .ptr .align 1 _Z10kernel_QKTPKfS0_Pfiif_param_2,
	.param .u32 _Z10kernel_QKTPKfS0_Pfiif_param_3,
	.param .u32 _Z10kernel_QKTPKfS0_Pfiif_param_4,
	.param .f32 _Z10kernel_QKTPKfS0_Pfiif_param_5
)
{
	.reg .pred 	%p<11>;
	.reg .b32 	%r<48>;
	.reg .b32 	%f<114>;
	.reg .b64 	%rd<43>;

	ld.param.u64 	%rd11, [_Z10kernel_QKTPKfS0_Pfiif_param_0];
	ld.param.u64 	%rd12, [_Z10kernel_QKTPKfS0_Pfiif_param_1];
	ld.param.u64 	%rd10, [_Z10kernel_QKTPKfS0_Pfiif_param_2];
	ld.param.u32 	%r25, [_Z10kernel_QKTPKfS0_Pfiif_param_3];
	ld.param.u32 	%r26, [_Z10kernel_QKTPKfS0_Pfiif_param_4];
	ld.param.f32 	%f14, [_Z10kernel_QKTPKfS0_Pfiif_param_5];
	cvta.to.global.u64 	%rd1, %rd12;
	cvta.to.global.u64 	%rd2, %rd11;
	mov.u32 	%r27, %ctaid.y;
	mov.u32 	%r28, %ntid.y;
	mov.u32 	%r29, %tid.y;
	mad.lo.s32 	%r1, %r27, %r28, %r29;
	mov.u32 	%r30, %ctaid.x;
	mov.u32 	%r31, %ntid.x;
	mov.u32 	%r32, %tid.x;
	mad.lo.s32 	%r2, %r30, %r31, %r32;
	max.s32 	%r33, %r1, %r2;
	setp.ge.s32 	%p1, %r33, %r25;
	@%p1 bra 	$L__BB0_15;
	setp.lt.s32 	%p2, %r26, 1;
	mov.f32 	%f113, 0f00000000;
	@%p2 bra 	$L__BB0_14;
	mul.lo.s32 	%r3, %r26, %r1;
	mul.lo.s32 	%r4, %r26, %r2;
	and.b32  	%r5, %r26, 15;
	setp.lt.u32 	%p3, %r26, 16;
	mov.f32 	%f113, 0f00000000;
	mov.b32 	%r44, 0;
	@%p3 bra 	$L__BB0_5;
	and.b32  	%r44, %r26, 2147483632;
	neg.s32 	%r42, %r44;
	add.s64 	%rd3, %rd1, 32;
	mul.wide.u32 	%rd13, %r3, 4;
	add.s64 	%rd14, %rd13, %rd2;
	add.s64 	%rd41, %rd14, 32;
	mov.f32 	%f113, 0f00000000;
	mov.u32 	%r41, %r4;
$L__BB0_4:
	.pragma "nounroll";
	mul.wide.s32 	%rd15, %r41, 4;
	add.s64 	%rd16, %rd3, %rd15;
	ld.global.f32 	%f19, [%rd41+-32];
	ld.global.f32 	%f20, [%rd16+-32];
	fma.rn.f32 	%f21, %f19, %f20, %f113;
	ld.global.f32 	%f22, [%rd41+-28];
	ld.global.f32 	%f23, [%rd16+-28];
	fma.rn.f32 	%f24, %f22, %f23, %f21;
	ld.global.f32 	%f25, [%rd41+-24];
	ld.global.f32 	%f26, [%rd16+-24];
	fma.rn.f32 	%f27, %f25, %f26, %f24;
	ld.global.f32 	%f28, [%rd41+-20];
	ld.global.f32 	%f29, [%rd16+-20];
	fma.rn.f32 	%f30, %f28, %f29, %f27;
	ld.global.f32 	%f31, [%rd41+-16];
	ld.global.f32 	%f32, [%rd16+-16];
	fma.rn.f32 	%f33, %f31, %f32, %f30;
	ld.global.f32 	%f34, [%rd41+-12];
	ld.global.f32 	%f35, [%rd16+-12];
	fma.rn.f32 	%f36, %f34, %f35, %f33;
	ld.global.f32 	%f37, [%rd41+-8];
	ld.global.f32 	%f38, [%rd16+-8];
	fma.rn.f32 	%f39, %f37, %f38, %f36;
	ld.global.f32 	%f40, [%rd41+-4];
	ld.global.f32 	%f41, [%rd16+-4];
	fma.rn.f32 	%f42, %f40, %f41, %f39;
	ld.global.f32 	%f43, [%rd41];
	ld.global.f32 	%f44, [%rd16];
	fma.rn.f32 	%f45, %f43, %f44, %f42;
	ld.global.f32 	%f46, [%rd41+4];
	ld.global.f32 	%f47, [%rd16+4];
	fma.rn.f32 	%f48, %f46, %f47, %f45;
	ld.global.f32 	%f49, [%rd41+8];
	ld.global.f32 	%f50, [%rd16+8];
	fma.rn.f32 	%f51, %f49, %f50, %f48;
	ld.global.f32 	%f52, [%rd41+12];
	ld.global.f32 	%f53, [%rd16+12];
	fma.rn.f32 	%f54, %f52, %f53, %f51;
	ld.global.f32 	%f55, [%rd41+16];
	ld.global.f32 	%f56, [%rd16+16];
	fma.rn.f32 	%f57, %f55, %f56, %f54;
	ld.global.f32 	%f58, [%rd41+20];
	ld.global.f32 	%f59, [%rd16+20];
	fma.rn.f32 	%f60, %f58, %f59, %f57;
	ld.global.f32 	%f61, [%rd41+24];
	ld.global.f32 	%f62, [%rd16+24];
	fma.rn.f32 	%f63, %f61, %f62, %f60;
	ld.global.f32 	%f64, [%rd41+28];
	ld.global.f32 	%f65, [%rd16+28];
	fma.rn.f32 	%f113, %f64, %f65, %f63;
	add.s32 	%r42, %r42, 16;
	add.s32 	%r41, %r41, 16;
	add.s64 	%rd41, %rd41, 64;
	setp.ne.s32 	%p4, %r42, 0;
	@%p4 bra 	$L__BB0_4;
$L__BB0_5:
	setp.eq.s32 	%p5, %r5, 0;
	@%p5 bra 	$L__BB0_14;
	and.b32  	%r13, %r26, 7;
	setp.lt.u32 	%p6, %r5, 8;
	@%p6 bra 	$L__BB0_8;
	add.s32 	%r35, %r44, %r3;
	mul.wide.u32 	%rd17, %r35, 4;
	add.s64 	%rd18, %rd2, %rd17;
	ld.global.f32 	%f67, [%rd18];
	add.s32 	%r36, %r44, %r4;
	mul.wide.s32 	%rd19, %r36, 4;
	add.s64 	%rd20, %rd1, %rd19;
	ld.global.f32 	%f68, [%rd20];
	fma.rn.f32 	%f69, %f67, %f68, %f113;
	cvt.u64.u32 	%rd21, %r3;
	cvt.u64.u32 	%rd22, %r44;
	add.s64 	%rd23, %rd22, %rd21;
	shl.b64 	%rd24, %rd23, 2;
	add.s64 	%rd25, %rd2, %rd24;
	ld.global.f32 	%f70, [%rd25+4];
	ld.global.f32 	%f71, [%rd20+4];
	fma.rn.f32 	%f72, %f70, %f71, %f69;
	ld.global.f32 	%f73, [%rd25+8];
	ld.global.f32 	%f74, [%rd20+8];
	fma.rn.f32 	%f75, %f73, %f74, %f72;
	ld.global.f32 	%f76, [%rd25+12];
	ld.global.f32 	%f77, [%rd20+12];
	fma.rn.f32 	%f78, %f76, %f77, %f75;
	ld.global.f32 	%f79, [%rd25+16];
	ld.global.f32 	%f80, [%rd20+16];
	fma.rn.f32 	%f81, %f79, %f80, %f78;
	ld.global.f32 	%f82, [%rd25+20];
	ld.global.f32 	%f83, [%rd20+20];
	fma.rn.f32 	%f84, %f82, %f83, %f81;
	ld.global.f32 	%f85, [%rd25+24];
	ld.global.f32 	%f86, [%rd20+24];
	fma.rn.f32 	%f87, %f85, %f86, %f84;
	ld.global.f32 	%f88, [%rd25+28];
	ld.global.f32 	%f89, [%rd20+28];
	fma.rn.f32 	%f113, %f88, %f89, %f87;
	add.s32 	%r44, %r44, 8;
$L__BB0_8:
	setp.eq.s32 	%p7, %r13, 0;
	@%p7 bra 	$L__BB0_14;
	and.b32  	%r16, %r26, 3;
	setp.lt.u32 	%p8, %r13, 4;
	@%p8 bra 	$L__BB0_11;
	add.s32 	%r37, %r44, %r3;
	mul.wide.u32 	%rd26, %r37, 4;
	add.s64 	%rd27, %rd2, %rd26;
	ld.global.f32 	%f91, [%rd27];
	add.s32 	%r38, %r44, %r4;
	mul.wide.s32 	%rd28, %r38, 4;
	add.s64 	%rd29, %rd1, %rd28;
	ld.global.f32 	%f92, [%rd29];
	fma.rn.f32 	%f93, %f91, %f92, %f113;
	cvt.u64.u32 	%rd30, %r3;
	cvt.u64.u32 	%rd31, %r44;
	add.s64 	%rd32, %rd31, %rd30;
	shl.b64 	%rd33, %rd32, 2;
	add.s64 	%rd34, %rd2, %rd33;
	ld.global.f32 	%f94, [%rd34+4];
	ld.global.f32 	%f95, [%rd29+4];
	fma.rn.f32 	%f96, %f94, %f95, %f93;
	ld.global.f32 	%f97, [%rd34+8];
	ld.global.f32 	%f98, [%rd29+8];
	fma.rn.f32 	%f99, %f97, %f98, %f96;
	ld.global.f32 	%f100, [%rd34+12];
	ld.global.f32 	%f101, [%rd29+12];
	fma.rn.f32 	%f113, %f100, %f101, %f99;
	add.s32 	%r44, %r44, 4;
$L__BB0_11:
	setp.eq.s32 	%p9, %r16, 0;
	@%p9 bra 	$L__BB0_14;
	add.s32 	%r47, %r44, %r4;
	add.s32 	%r39, %r44, %r3;
	mul.wide.u32 	%rd35, %r39, 4;
	add.s64 	%rd42, %rd2, %rd35;
	neg.s32 	%r46, %r16;
$L__BB0_13:
	.pragma "nounroll";
	mul.wide.s32 	%rd36, %r47, 4;
	add.s64 	%rd37, %rd1, %rd36;
	ld.global.f32 	%f102, [%rd42];
	ld.global.f32 	%f103, [%rd37];
	fma.rn.f32 	%f113, %f102, %f103, %f113;
	add.s32 	%r47, %r47, 1;
	add.s64 	%rd42, %rd42, 4;
	add.s32 	%r46, %r46, 1;
	setp.ne.s32 	%p10, %r46, 0;
	@%p10 bra 	$L__BB0_13;
$L__BB0_14:
	mul.f32 	%f104, %f14, %f113;
	mad.lo.s32 	%r40, %r25, %r1, %r2;
	cvta.to.global.u64 	%rd38, %rd10;
	mul.wide.s32 	%rd39, %r40, 4;
	add.s64 	%rd40, %rd38, %rd39;
	st.global.f32 	[%rd40], %f104;
$L__BB0_15:
	ret;

}
	// .globl	_Z14kernel_softmaxPfi
.visible .entry _Z14kernel_softmaxPfi(
	.param .u64 .ptr .align 1 _Z14kernel_softmaxPfi_param_0,
	.param .u32 _Z14kernel_softmaxPfi_param_1
)
{
	.reg .pred 	%p<15>;
	.reg .b32 	%r<38>;
	.reg .b32 	%f<51>;
	.reg .b64 	%rd<9>;

	ld.param.u64 	%rd2, [_Z14kernel_softmaxPfi_param_0];
	ld.param.u32 	%r19, [_Z14kernel_softmaxPfi_param_1];
	cvta.to.global.u64 	%rd1, %rd2;
	mov.u32 	%r1, %ctaid.x;
	mov.u32 	%r37, %tid.x;
	setp.ge.s32 	%p1, %r37, %r19;
	mov.f32 	%f48, 0fE0AD78EC;
	@%p1 bra 	$L__BB1_3;
	mul.lo.s32 	%r3, %r19, %r1;
	mov.f32 	%f48, 0fE0AD78EC;
	mov.u32 	%r4, %ntid.x;
	mov.u32 	%r33, %r37;
$L__BB1_2:
	add.s32 	%r20, %r33, %r3;
	mul.wide.s32 	%rd3, %r20, 4;
	add.s64 	%rd4, %rd1, %rd3;
	ld.global.f32 	%f12, [%rd4];
	setp.gt.f32 	%p2, %f12, %f48;
	selp.f32 	%f48, %f12, %f48, %p2;
	add.s32 	%r33, %r33, %r4;
	setp.lt.s32 	%p3, %r33, %r19;
	@%p3 bra 	$L__BB1_2;
$L__BB1_3:
	shl.b32 	%r21, %r37, 2;
	mov.u32 	%r22, sdata;
	add.s32 	%r7, %r22, %r21;
	st.shared.f32 	[%r7], %f48;
	bar.sync 	0;
	mov.u32 	%r8, %ntid.x;
	setp.lt.u32 	%p4, %r8, 2;
	@%p4 bra 	$L__BB1_9;
	mov.u32 	%r34, %r8;
$L__BB1_5:
	mov.u32 	%r9, %r34;
	shr.u32 	%r34, %r9, 1;
	setp.ge.u32 	%p5, %r37, %r34;
	@%p5 bra 	$L__BB1_8;
	shl.b32 	%r23, %r34, 2;
	add.s32 	%r24, %r7, %r23;
	ld.shared.f32 	%f4, [%r24];
	ld.shared.f32 	%f13, [%r7];
	setp.leu.f32 	%p6, %f4, %f13;
	@%p6 bra 	$L__BB1_8;
	st.shared.f32 	[%r7], %f4;
$L__BB1_8:
	bar.sync 	0;
	setp.gt.u32 	%p7, %r9, 3;
	@%p7 bra 	$L__BB1_5;
$L__BB1_9:
	setp.ge.s32 	%p8, %r37, %r19;
	ld.shared.f32 	%f5, [sdata];
	bar.sync 	0;
	mov.f32 	%f50, 0f00000000;
	@%p8 bra 	$L__BB1_12;
	mul.lo.s32 	%r11, %r19, %r1;
	mov.f32 	%f50, 0f00000000;
	mov.u32 	%r35, %r37;
$L__BB1_11:
	add.s32 	%r25, %r35, %r11;
	mul.wide.s32 	%rd5, %r25, 4;
	add.s64 	%rd6, %rd1, %rd5;
	ld.global.f32 	%f16, [%rd6];
	sub.f32 	%f17, %f16, %f5;
	fma.rn.f32 	%f18, %f17, 0f3BBB989D, 0f3F000000;
	cvt.sat.f32.f32 	%f19, %f18;
	mov.f32 	%f20, 0f4B400001;
	mov.f32 	%f21, 0f437C0000;
	fma.rm.f32 	%f22, %f19, %f21, %f20;
	add.f32 	%f23, %f22, 0fCB40007F;
	neg.f32 	%f24, %f23;
	fma.rn.f32 	%f25, %f17, 0f3FB8AA3B, %f24;
	fma.rn.f32 	%f26, %f17, 0f32A57060, %f25;
	mov.b32 	%r26, %f22;
	shl.b32 	%r27, %r26, 23;
	mov.b32 	%f27, %r27;
	ex2.approx.ftz.f32 	%f28, %f26;
	fma.rn.f32 	%f50, %f28, %f27, %f50;
	add.s32 	%r35, %r35, %r8;
	setp.lt.s32 	%p9, %r35, %r19;
	@%p9 bra 	$L__BB1_11;
$L__BB1_12:
	setp.lt.u32 	%p10, %r8, 2;
	st.shared.f32 	[%r7], %f50;
	bar.sync 	0;
	@%p10 bra 	$L__BB1_17;
	mov.u32 	%r36, %r8;
$L__BB1_14:
	shr.u32 	%r15, %r36, 1;
	setp.ge.u32 	%p11, %r37, %r15;
	@%p11 bra 	$L__BB1_16;
	shl.b32 	%r28, %r15, 2;
	add.s32 	%r29, %r7, %r28;
	ld.shared.f32 	%f29, [%r29];
	ld.shared.f32 	%f30, [%r7];
	add.f32 	%f31, %f29, %f30;
	st.shared.f32 	[%r7], %f31;
$L__BB1_16:
	bar.sync 	0;
	setp.gt.u32 	%p12, %r36, 3;
	mov.u32 	%r36, %r15;
	@%p12 bra 	$L__BB1_14;
$L__BB1_17:
	setp.ge.s32 	%p13, %r37, %r19;
	ld.shared.f32 	%f9, [sdata];
	bar.sync 	0;
	@%p13 bra 	$L__BB1_20;
	mul.lo.s32 	%r16, %r19, %r1;
$L__BB1_19:
	add.s32 	%r30, %r37, %r16;
	mul.wide.s32 	%rd7, %r30, 4;
	add.s64 	%rd8, %rd1, %rd7;
	ld.global.f32 	%f32, [%rd8];
	sub.f32 	%f33, %f32, %f5;
	fma.rn.f32 	%f34, %f33, 0f3BBB989D, 0f3F000000;
	cvt.sat.f32.f32 	%f35, %f34;
	mov.f32 	%f36, 0f4B400001;
	mov.f32 	%f37, 0f437C0000;
	fma.rm.f32 	%f38, %f35, %f37, %f36;
	add.f32 	%f39, %f38, 0fCB40007F;
	neg.f32 	%f40, %f39;
	fma.rn.f32 	%f41, %f33, 0f3FB8AA3B, %f40;
	fma.rn.f32 	%f42, %f33, 0f32A57060, %f41;
	mov.b32 	%r31, %f38;
	shl.b32 	%r32, %r31, 23;
	mov.b32 	%f43, %r32;
	ex2.approx.ftz.f32 	%f44, %f42;
	mul.f32 	%f45, %f44, %f43;
	div.rn.f32 	%f46, %f45, %f9;
	st.global.f32 	[%rd8], %f46;
	add.s32 	%r37, %r37, %r8;
	setp.lt.s32 	%p14, %r37, %r19;
	@%p14 bra 	$L__BB1_19;
$L__BB1_20:
	ret;

}
	// .globl	_Z22kernel_apply_attentionPKfS0_Pfii
.visible .entry _Z22kernel_apply_attentionPKfS0_Pfii(
	.param .u64 .ptr .align 1 _Z22kernel_apply_attentionPKfS0_Pfii_param_0,
	.param .u64 .ptr .align 1 _Z22kernel_apply_attentionPKfS0_Pfii_param_1,
	.param .u64 .ptr .align 1 _Z22kernel_apply_attentionPKfS0_Pfii_param_2,
	.param .u32 _Z22kernel_apply_attentionPKfS0_Pfii_param_3,
	.param .u32 _Z22kernel_apply_attentionPKfS0_Pfii_param_4
)
{
	.reg .pred 	%p<12>;
	.reg .b32 	%r<38>;
	.reg .b32 	%f<67>;
	.reg .b64 	%rd<39>;

	ld.param.u64 	%rd4, [_Z22kernel_apply_attentionPKfS0_Pfii_param_0];
	ld.param.u64 	%rd5, [_Z22kernel_apply_attentionPKfS0_Pfii_param_1];
	ld.param.u64 	%rd3, [_Z22kernel_apply_attentionPKfS0_Pfii_param_2];
	ld.param.u32 	%r20, [_Z22kernel_apply_attentionPKfS0_Pfii_param_3];
	ld.param.u32 	%r21, [_Z22kernel_apply_attentionPKfS0_Pfii_param_4];
	cvta.to.global.u64 	%rd1, %rd5;
	cvta.to.global.u64 	%rd2, %rd4;
	mov.u32 	%r1, %ctaid.y;
	mov.u32 	%r2, %ctaid.x;
	setp.ge.s32 	%p1, %r1, %r20;
	setp.ge.s32 	%p2, %r2, %r21;
	or.pred  	%p3, %p1, %p2;
	@%p3 bra 	$L__BB2_13;
	mul.lo.s32 	%r3, %r20, %r1;
	add.s32 	%r23, %r20, -1;
	and.b32  	%r4, %r20, 7;
	setp.lt.u32 	%p4, %r23, 7;
	mov.f32 	%f66, 0f00000000;
	mov.b32 	%r36, 0;
	@%p4 bra 	$L__BB2_4;
	and.b32  	%r36, %r20, -8;
	neg.s32 	%r34, %r36;
	shl.b32 	%r7, %r21, 3;
	mov.f32 	%f66, 0f00000000;
	mul.wide.s32 	%rd10, %r21, 4;
	mov.u32 	%r32, %r2;
	mov.u32 	%r33, %r3;
$L__BB2_3:
	.pragma "nounroll";
	mul.wide.s32 	%rd6, %r33, 4;
	add.s64 	%rd7, %rd2, %rd6;
	ld.global.f32 	%f16, [%rd7];
	mul.wide.s32 	%rd8, %r32, 4;
	add.s64 	%rd9, %rd1, %rd8;
	ld.global.f32 	%f17, [%rd9];
	fma.rn.f32 	%f18, %f16, %f17, %f66;
	ld.global.f32 	%f19, [%rd7+4];
	add.s64 	%rd11, %rd9, %rd10;
	ld.global.f32 	%f20, [%rd11];
	fma.rn.f32 	%f21, %f19, %f20, %f18;
	ld.global.f32 	%f22, [%rd7+8];
	add.s64 	%rd12, %rd11, %rd10;
	ld.global.f32 	%f23, [%rd12];
	fma.rn.f32 	%f24, %f22, %f23, %f21;
	ld.global.f32 	%f25, [%rd7+12];
	add.s64 	%rd13, %rd12, %rd10;
	ld.global.f32 	%f26, [%rd13];
	fma.rn.f32 	%f27, %f25, %f26, %f24;
	ld.global.f32 	%f28, [%rd7+16];
	add.s64 	%rd14, %rd13, %rd10;
	ld.global.f32 	%f29, [%rd14];
	fma.rn.f32 	%f30, %f28, %f29, %f27;
	ld.global.f32 	%f31, [%rd7+20];
	add.s64 	%rd15, %rd14, %rd10;
	ld.global.f32 	%f32, [%rd15];
	fma.rn.f32 	%f33, %f31, %f32, %f30;
	ld.global.f32 	%f34, [%rd7+24];
	add.s64 	%rd16, %rd15, %rd10;
	ld.global.f32 	%f35, [%rd16];
	fma.rn.f32 	%f36, %f34, %f35, %f33;
	ld.global.f32 	%f37, [%rd7+28];
	add.s64 	%rd17, %rd16, %rd10;
	ld.global.f32 	%f38, [%rd17];
	fma.rn.f32 	%f66, %f37, %f38, %f36;
	add.s32 	%r34, %r34, 8;
	add.s32 	%r33, %r33, 8;
	add.s32 	%r32, %r32, %r7;
	setp.ne.s32 	%p5, %r34, 0;
	@%p5 bra 	$L__BB2_3;
$L__BB2_4:
	setp.eq.s32 	%p6, %r4, 0;
	@%p6 bra 	$L__BB2_12;
	and.b32  	%r15, %r20, 3;
	setp.lt.u32 	%p7, %r4, 4;
	@%p7 bra 	$L__BB2_7;
	add.s32 	%r24, %r36, %r3;
	mul.wide.s32 	%rd18, %r24, 4;
	add.s64 	%rd19, %rd2, %rd18;
	ld.global.f32 	%f40, [%rd19];
	mad.lo.s32 	%r25, %r36, %r21, %r2;
	mul.wide.s32 	%rd20, %r25, 4;
	add.s64 	%rd21, %rd1, %rd20;
	ld.global.f32 	%f41, [%rd21];
	fma.rn.f32 	%f42, %f40, %f41, %f66;
	ld.global.f32 	%f43, [%rd19+4];
	mul.wide.s32 	%rd22, %r21, 4;
	add.s64 	%rd23, %rd21, %rd22;
	ld.global.f32 	%f44, [%rd23];
	fma.rn.f32 	%f45, %f43, %f44, %f42;
	ld.global.f32 	%f46, [%rd19+8];
	add.s64 	%rd24, %rd23, %rd22;
	ld.global.f32 	%f47, [%rd24];
	fma.rn.f32 	%f48, %f46, %f47, %f45;
	ld.global.f32 	%f49, [%rd19+12];
	add.s64 	%rd25, %rd24, %rd22;
	ld.global.f32 	%f50, [%rd25];
	fma.rn.f32 	%f66, %f49, %f50, %f48;
	add.s32 	%r36, %r36, 4;
$L__BB2_7:
	setp.eq.s32 	%p8, %r15, 0;
	@%p8 bra 	$L__BB2_12;
	setp.eq.s32 	%p9, %r15, 1;
	@%p9 bra 	$L__BB2_10;
	add.s32 	%r26, %r36, %r3;
	mul.wide.s32 	%rd26, %r26, 4;
	add.s64 	%rd27, %rd2, %rd26;
	ld.global.f32 	%f52, [%rd27];
	mad.lo.s32 	%r27, %r36, %r21, %r2;
	mul.wide.s32 	%rd28, %r27, 4;
	add.s64 	%rd29, %rd1, %rd28;
	ld.global.f32 	%f53, [%rd29];
	fma.rn.f32 	%f54, %f52, %f53, %f66;
	ld.global.f32 	%f55, [%rd27+4];
	mul.wide.s32 	%rd30, %r21, 4;
	add.s64 	%rd31, %rd29, %rd30;
	ld.global.f32 	%f56, [%rd31];
	fma.rn.f32 	%f66, %f55, %f56, %f54;
	add.s32 	%r36, %r36, 2;
$L__BB2_10:
	and.b32  	%r28, %r20, 1;
	setp.eq.b32 	%p10, %r28, 1;
	not.pred 	%p11, %p10;
	@%p11 bra 	$L__BB2_12;
	add.s32 	%r29, %r36, %r3;
	mul.wide.s32 	%rd32, %r29, 4;
	add.s64 	%rd33, %rd2, %rd32;
	ld.global.f32 	%f57, [%rd33];
	mad.lo.s32 	%r30, %r36, %r21, %r2;
	mul.wide.s32 	%rd34, %r30, 4;
	add.s64 	%rd35, %rd1, %rd34;
	ld.global.f32 	%f58, [%rd35];
	fma.rn.f32 	%f66, %f57, %f58, %f66;
$L__BB2_12:
	mad.lo.s32 	%r31, %r21, %r1, %r2;
	cvta.to.global.u64 	%rd36, %rd3;
	mul.wide.u32 	%rd37, %r31, 4;
	add.s64 	%rd38, %rd36, %rd37;
	st.global.f32 	[%rd38], %f66;
$L__BB2_13:
	ret;

}


// ===== COMPILED SASS (sm_100) =====

	.target	sm_100

	.elftype	@"ET_EXEC"


//--------------------- .note.nv.tkinfo           --------------------------
	.section	.note.nv.tkinfo,"",@"SHT_NOTE"
	.sectionflags	@"SHF_NOTE_NV_TKINFO"
	.tkinfo
        /*0018*/ 	.word	0x00000002
        /*0030*/ 	.string	""
        /*0030*/ 	.string	"ptxas"
        /*0030*/ 	.string	"Cuda compilation tools, release 13.0, V13.0.88"
        /*0030*/ 	.string	"Build cuda_13.0.r13.0/compiler.36424714_0"
        /*0030*/ 	.string	"-arch sm_100 -m 64 "



//--------------------- .note.nv.cuinfo           --------------------------
	.section	.note.nv.cuinfo,"",@"SHT_NOTE"
	.sectionflags	@"SHF_NOTE_NV_CUINFO"
        /*0018*/ 	.short	0x0002
        /*001a*/ 	.short	0x0064
        /*001c*/ 	.short	0x0082
	.zero		2


//--------------------- .nv.info                  --------------------------
	.section	.nv.info,"",@"SHT_CUDA_INFO"
	.align	4


	//----- nvinfo : EIATTR_REGCOUNT
	.align		4
        /*0000*/ 	.byte	0x04, 0x2f
        /*0002*/ 	.short	(.L_1 - .L_0)
	.align		4
.L_0:
        /*0004*/ 	.word	index@(_Z10kernel_QKTPKfS0_Pfiif)
        /*0008*/ 	.word	0x0000001f


	//----- nvinfo : EIATTR_FRAME_SIZE
	.align		4
.L_1:
        /*000c*/ 	.byte	0x04, 0x11
        /*000e*/ 	.short	(.L_3 - .L_2)
	.align		4
.L_2:
        /*0010*/ 	.word	index@(_Z10kernel_QKTPKfS0_Pfiif)
        /*0014*/ 	.word	0x00000000


	//----- nvinfo : EIATTR_REGCOUNT
	.align		4
.L_3:
        /*0018*/ 	.byte	0x04, 0x2f
        /*001a*/ 	.short	(.L_5 - .L_4)
	.align		4
.L_4:
        /*001c*/ 	.word	index@(_Z14kernel_softmaxPfi)
        /*0020*/ 	.word	0x00000016


	//----- nvinfo : EIATTR_FRAME_SIZE
	.align		4
.L_5:
        /*0024*/ 	.byte	0x04, 0x11
        /*0026*/ 	.short	(.L_7 - .L_6)
	.align		4
.L_6:
        /*0028*/ 	.word	index@($__internal_0_$__cuda_sm3x_div_rn_noftz_f32_slowpath)
        /*002c*/ 	.word	0x00000000


	//----- nvinfo : EIATTR_FRAME_SIZE
	.align		4
.L_7:
        /*0030*/ 	.byte	0x04, 0x11
        /*0032*/ 	.short	(.L_9 - .L_8)
	.align		4
.L_8:
        /*0034*/ 	.word	index@(_Z14kernel_softmaxPfi)
        /*0038*/ 	.word	0x00000000


	//----- nvinfo : EIATTR_REGCOUNT
	.align		4
.L_9:
        /*003c*/ 	.byte	0x04, 0x2f
        /*003e*/ 	.short	(.L_11 - .L_10)
	.align		4
.L_10:
        /*0040*/ 	.word	index@(_Z22kernel_apply_attentionPKfS0_Pfii)
        /*0044*/ 	.word	0x00000020


	//----- nvinfo : EIATTR_FRAME_SIZE
	.align		4
.L_11:
        /*0048*/ 	.byte	0x04, 0x11
        /*004a*/ 	.short	(.L_13 - .L_12)
	.align		4
.L_12:
        /*004c*/ 	.word	index@(_Z22kernel_apply_attentionPKfS0_Pfii)
        /*0050*/ 	.word	0x00000000


	//----- nvinfo : EIATTR_MIN_STACK_SIZE
	.align		4
.L_13:
        /*0054*/ 	.byte	0x04, 0x12
        /*0056*/ 	.short	(.L_15 - .L_14)
	.align		4
.L_14:
        /*0058*/ 	.word	index@(_Z22kernel_apply_attentionPKfS0_Pfii)
        /*005c*/ 	.word	0x00000000


	//----- nvinfo : EIATTR_MIN_STACK_SIZE
	.align		4
.L_15:
        /*0060*/ 	.byte	0x04, 0x12
        /*0062*/ 	.short	(.L_17 - .L_16)
	.align		4
.L_16:
        /*0064*/ 	.word	index@(_Z14kernel_softmaxPfi)
        /*0068*/ 	.word	0x00000000


	//----- nvinfo : EIATTR_MIN_STACK_SIZE
	.align		4
.L_17:
        /*006c*/ 	.byte	0x04, 0x12
        /*006e*/ 	.short	(.L_19 - .L_18)
	.align		4
.L_18:
        /*0070*/ 	.word	index@(_Z10kernel_QKTPKfS0_Pfiif)
        /*0074*/ 	.word	0x00000000
.L_19:


//--------------------- .nv.compat                --------------------------
	.section	.nv.compat,"",@"SHT_CUDA_COMPAT_INFO"
	.align	4
        /*0000*/ 	.byte	0x02, 0x09, 0x00, 0x00, 0x02, 0x02, 0x01, 0x00, 0x02, 0x05, 0x05, 0x00, 0x03, 0x07, 0x01, 0x01
        /*0010*/ 	.byte	0x02, 0x03, 0x00, 0x00, 0x02, 0x06, 0x01, 0x00, 0x04, 0x0b, 0x08, 0x00, 0x01, 0x00, 0x00, 0x00
        /*0020*/ 	.byte	0x00, 0x00, 0x00, 0x00


//--------------------- .nv.info._Z22kernel_apply_attentionPKfS0_Pfii --------------------------
	.section	.nv.info._Z22kernel_apply_attentionPKfS0_Pfii,"",@"SHT_CUDA_INFO"
	.sectionflags	@""
	.align	4


	//----- nvinfo : EIATTR_CUDA_API_VERSION
	.align		4
        /*0000*/ 	.byte	0x04, 0x37
        /*0002*/ 	.short	(.L_21 - .L_20)
.L_20:
        /*0004*/ 	.word	0x00000082


	//----- nvinfo : EIATTR_KPARAM_INFO
	.align		4
.L_21:
        /*0008*/ 	.byte	0x04, 0x17
        /*000a*/ 	.short	(.L_23 - .L_22)
.L_22:
        /*000c*/ 	.word	0x00000000
        /*0010*/ 	.short	0x0004
        /*0012*/ 	.short	0x001c
        /*0014*/ 	.byte	0x00, 0xf0, 0x11, 0x00


	//----- nvinfo : EIATTR_KPARAM_INFO
	.align		4
.L_23:
        /*0018*/ 	.byte	0x04, 0x17
        /*001a*/ 	.short	(.L_25 - .L_24)
.L_24:
        /*001c*/ 	.word	0x00000000
        /*0020*/ 	.short	0x0003
        /*0022*/ 	.short	0x0018
        /*0024*/ 	.byte	0x00, 0xf0, 0x11, 0x00


	//----- nvinfo : EIATTR_KPARAM_INFO
	.align		4
.L_25:
        /*0028*/ 	.byte	0x04, 0x17
        /*002a*/ 	.short	(.L_27 - .L_26)
.L_26:
        /*002c*/ 	.word	0x00000000
        /*0030*/ 	.short	0x0002
        /*0032*/ 	.short	0x0010
        /*0034*/ 	.byte	0x00, 0xf5, 0x21, 0x00


	//----- nvinfo : EIATTR_KPARAM_INFO
	.align		4
.L_27:
        /*0038*/ 	.byte	0x04, 0x17
        /*003a*/ 	.short	(.L_29 - .L_28)
.L_28:
        /*003c*/ 	.word	0x00000000
        /*0040*/ 	.short	0x0001
        /*0042*/ 	.short	0x0008
        /*0044*/ 	.byte	0x00, 0xf5, 0x21, 0x00


	//----- nvinfo : EIATTR_KPARAM_INFO
	.align		4
.L_29:
        /*0048*/ 	.byte	0x04, 0x17
        /*004a*/ 	.short	(.L_31 - .L_30)
.L_30:
        /*004c*/ 	.word	0x00000000
        /*0050*/ 	.short	0x0000
        /*0052*/ 	.short	0x0000
        /*0054*/ 	.byte	0x00, 0xf5, 0x21, 0x00


	//----- nvinfo : EIATTR_SPARSE_MMA_MASK
	.align		4
.L_31:
        /*0058*/ 	.byte	0x03, 0x50
        /*005a*/ 	.short	0x0000


	//----- nvinfo : EIATTR_MAXREG_COUNT
	.align		4
        /*005c*/ 	.byte	0x03, 0x1b
        /*005e*/ 	.short	0x00ff


	//----- nvinfo : EIATTR_MERCURY_ISA_VERSION
	.align		4
        /*0060*/ 	.byte	0x03, 0x5f
        /*0062*/ 	.short	0x0101


	//----- nvinfo : EIATTR_VRC_CTA_INIT_COUNT
	.align		4
        /*0064*/ 	.byte	0x02, 0x4a
	.zero		1
	.zero		1


	//----- nvinfo : EIATTR_EXIT_INSTR_OFFSETS
	.align		4
        /*0068*/ 	.byte	0x04, 0x1c
        /*006a*/ 	.short	(.L_33 - .L_32)


	//   ....[0]....
.L_32:
        /*006c*/ 	.word	0x00000060


	//   ....[1]....
        /*0070*/ 	.word	0x00000770


	//----- nvinfo : EIATTR_CBANK_PARAM_SIZE
	.align		4
.L_33:
        /*0074*/ 	.byte	0x03, 0x19
        /*0076*/ 	.short	0x0020


	//----- nvinfo : EIATTR_PARAM_CBANK
	.align		4
        /*0078*/ 	.byte	0x04, 0x0a
        /*007a*/ 	.short	(.L_35 - .L_34)
	.align		4
.L_34:
        /*007c*/ 	.word	index@(.nv.constant0._Z22kernel_apply_attentionPKfS0_Pfii)
        /*0080*/ 	.short	0x0380
        /*0082*/ 	.short	0x0020


	//----- nvinfo : EIATTR_SW_WAR
	.align		4
.L_35:
        /*0084*/ 	.byte	0x04, 0x36
        /*0086*/ 	.short	(.L_37 - .L_36)
.L_36:
        /*0088*/ 	.word	0x00000008
.L_37:


//--------------------- .nv.info._Z14kernel_softmaxPfi --------------------------
	.section	.nv.info._Z14kernel_softmaxPfi,"",@"SHT_CUDA_INFO"
	.sectionflags	@""
	.align	4


	//----- nvinfo : EIATTR_CUDA_API_VERSION
	.align		4
        /*0000*/ 	.byte	0x04, 0x37
        /*0002*/ 	.short	(.L_39 - .L_38)
.L_38:
        /*0004*/ 	.word	0x00000082


	//----- nvinfo : EIATTR_KPARAM_INFO
	.align		4
.L_39:
        /*0008*/ 	.byte	0x04, 0x17
        /*000a*/ 	.short	(.L_41 - .L_40)
.L_40:
        /*000c*/ 	.word	0x00000000
        /*0010*/ 	.short	0x0001
        /*0012*/ 	.short	0x0008
        /*0014*/ 	.byte	0x00, 0xf0, 0x11, 0x00


	//----- nvinfo : EIATTR_KPARAM_INFO
	.align		4
.L_41:
        /*0018*/ 	.byte	0x04, 0x17
        /*001a*/ 	.short	(.L_43 - .L_42)
.L_42:
        /*001c*/ 	.word	0x00000000
        /*0020*/ 	.short	0x0000
        /*0022*/ 	.short	0x0000
        /*0024*/ 	.byte	0x00, 0xf5, 0x21, 0x00


	//----- nvinfo : EIATTR_SPARSE_MMA_MASK
	.align		4
.L_43:
        /*0028*/ 	.byte	0x03, 0x50
        /*002a*/ 	.short	0x0000


	//----- nvinfo : EIATTR_MAXREG_COUNT
	.align		4
        /*002c*/ 	.byte	0x03, 0x1b
        /*002e*/ 	.short	0x00ff


	//----- nvinfo : EIATTR_NUM_BARRIERS
	.align		4
        /*0030*/ 	.byte	0x02, 0x4c
        /*0032*/ 	.byte	0x01
	.zero		1


	//----- nvinfo : EIATTR_MERCURY_ISA_VERSION
	.align		4
        /*0034*/ 	.byte	0x03, 0x5f
        /*0036*/ 	.short	0x0101


	//----- nvinfo : EIATTR_VRC_CTA_INIT_COUNT
	.align		4
        /*0038*/ 	.byte	0x02, 0x4a
	.zero		1
	.zero		1


	//----- nvinfo : EIATTR_EXIT_INSTR_OFFSETS
	.align		4
        /*003c*/ 	.byte	0x04, 0x1c
        /*003e*/ 	.short	(.L_45 - .L_44)


	//   ....[0]....
.L_44:
        /*0040*/ 	.word	0x00000670


	//   ....[1]....
        /*0044*/ 	.word	0x00000870


	//----- nvinfo : EIATTR_CRS_STACK_SIZE
	.align		4
.L_45:
        /*0048*/ 	.byte	0x04, 0x1e
        /*004a*/ 	.short	(.L_47 - .L_46)
.L_46:
        /*004c*/ 	.word	0x00000000


	//----- nvinfo : EIATTR_CBANK_PARAM_SIZE
	.align		4
.L_47:
        /*0050*/ 	.byte	0x03, 0x19
        /*0052*/ 	.short	0x000c


	//----- nvinfo : EIATTR_PARAM_CBANK
	.align		4
        /*0054*/ 	.byte	0x04, 0x0a
        /*0056*/ 	.short	(.L_49 - .L_48)
	.align		4
.L_48:
        /*0058*/ 	.word	index@(.nv.constant0._Z14kernel_softmaxPfi)
        /*005c*/ 	.short	0x0380
        /*005e*/ 	.short	0x000c


	//----- nvinfo : EIATTR_SW_WAR
	.align		4
.L_49:
        /*0060*/ 	.byte	0x04, 0x36
        /*0062*/ 	.short	(.L_51 - .L_50)
.L_50:
        /*0064*/ 	.word	0x00000008
.L_51:


//--------------------- .nv.info._Z10kernel_QKTPKfS0_Pfiif --------------------------
	.section	.nv.info._Z10kernel_QKTPKfS0_Pfiif,"",@"SHT_CUDA_INFO"
	.sectionflags	@""
	.align	4


	//----- nvinfo : EIATTR_CUDA_API_VERSION
	.align		4
        /*0000*/ 	.byte	0x04, 0x37
        /*0002*/ 	.short	(.L_53 - .L_52)
.L_52:
        /*0004*/ 	.word	0x00000082


	//----- nvinfo : EIATTR_KPARAM_INFO
	.align		4
.L_53:
        /*0008*/ 	.byte	0x04, 0x17
        /*000a*/ 	.short	(.L_55 - .L_54)
.L_54:
        /*000c*/ 	.word	0x00000000
        /*0010*/ 	.short	0x0005
        /*0012*/ 	.short	0x0020
        /*0014*/ 	.byte	0x00, 0xf0, 0x11, 0x00


	//----- nvinfo : EIATTR_KPARAM_INFO
	.align		4
.L_55:
        /*0018*/ 	.byte	0x04, 0x17
        /*001a*/ 	.short	(.L_57 - .L_56)
.L_56:
        /*001c*/ 	.word	0x00000000
        /*0020*/ 	.short	0x0004
        /*0022*/ 	.short	0x001c
        /*0024*/ 	.byte	0x00, 0xf0, 0x11, 0x00


	//----- nvinfo : EIATTR_KPARAM_INFO
	.align		4
.L_57:
        /*0028*/ 	.byte	0x04, 0x17
        /*002a*/ 	.short	(.L_59 - .L_58)
.L_58:
        /*002c*/ 	.word	0x00000000
        /*0030*/ 	.short	0x0003
        /*0032*/ 	.short	0x0018
        /*0034*/ 	.byte	0x00, 0xf0, 0x11, 0x00


	//----- nvinfo : EIATTR_KPARAM_INFO
	.align		4
.L_59:
        /*0038*/ 	.byte	0x04, 0x17
        /*003a*/ 	.short	(.L_61 - .L_60)
.L_60:
        /*003c*/ 	.word	0x00000000
        /*0040*/ 	.short	0x0002
        /*0042*/ 	.short	0x0010
        /*0044*/ 	.byte	0x00, 0xf5, 0x21, 0x00


	//----- nvinfo : EIATTR_KPARAM_INFO
	.align		4
.L_61:
        /*0048*/ 	.byte	0x04, 0x17
        /*004a*/ 	.short	(.L_63 - .L_62)
.L_62:
        /*004c*/ 	.word	0x00000000
        /*0050*/ 	.short	0x0001
        /*0052*/ 	.short	0x0008
        /*0054*/ 	.byte	0x00, 0xf5, 0x21, 0x00


	//----- nvinfo : EIATTR_KPARAM_INFO
	.align		4
.L_63:
        /*0058*/ 	.byte	0x04, 0x17
        /*005a*/ 	.short	(.L_65 - .L_64)
.L_64:
        /*005c*/ 	.word	0x00000000
        /*0060*/ 	.short	0x0000
        /*0062*/ 	.short	0x0000
        /*0064*/ 	.byte	0x00, 0xf5, 0x21, 0x00


	//----- nvinfo : EIATTR_SPARSE_MMA_MASK
	.align		4
.L_65:
        /*0068*/ 	.byte	0x03, 0x50
        /*006a*/ 	.short	0x0000


	//----- nvinfo : EIATTR_MAXREG_COUNT
	.align		4
        /*006c*/ 	.byte	0x03, 0x1b
        /*006e*/ 	.short	0x00ff


	//----- nvinfo : EIATTR_MERCURY_ISA_VERSION
	.align		4
        /*0070*/ 	.byte	0x03, 0x5f
        /*0072*/ 	.short	0x0101


	//----- nvinfo : EIATTR_VRC_CTA_INIT_COUNT
	.align		4
        /*0074*/ 	.byte	0x02, 0x4a
	.zero		1
	.zero		1


	//----- nvinfo : EIATTR_EXIT_INSTR_OFFSETS
	.align		4
        /*0078*/ 	.byte	0x04, 0x1c
        /*007a*/ 	.short	(.L_67 - .L_66)


	//   ....[0]....
.L_66:
        /*007c*/ 	.word	0x000000c0


	//   ....[1]....
        /*0080*/ 	.word	0x00000bf0


	//----- nvinfo : EIATTR_CBANK_PARAM_SIZE
	.align		4
.L_67:
        /*0084*/ 	.byte	0x03, 0x19
        /*0086*/ 	.short	0x0024


	//----- nvinfo : EIATTR_PARAM_CBANK
	.align		4
        /*0088*/ 	.byte	0x04, 0x0a
        /*008a*/ 	.short	(.L_69 - .L_68)
	.align		4
.L_68:
        /*008c*/ 	.word	index@(.nv.constant0._Z10kernel_QKTPKfS0_Pfiif)
        /*0090*/ 	.short	0x0380
        /*0092*/ 	.short	0x0024


	//----- nvinfo : EIATTR_SW_WAR
	.align		4
.L_69:
        /*0094*/ 	.byte	0x04, 0x36
        /*0096*/ 	.short	(.L_71 - .L_70)
.L_70:
        /*0098*/ 	.word	0x00000008
.L_71:


//--------------------- .nv.callgraph             --------------------------
	.section	.nv.callgraph,"",@"SHT_CUDA_CALLGRAPH"
	.align	4
	.sectionentsize	8
	.align		4
        /*0000*/ 	.word	0x00000000
	.align		4
        /*0004*/ 	.word	0xffffffff
	.align		4
        /*0008*/ 	.word	0x00000000
	.align		4
        /*000c*/ 	.word	0xfffffffe
	.align		4
        /*0010*/ 	.word	0x00000000
	.align		4
        /*0014*/ 	.word	0xfffffffd
	.align		4
        /*0018*/ 	.word	0x00000000
	.align		4
        /*001c*/ 	.word	0xfffffffc


//--------------------- .text._Z22kernel_apply_attentionPKfS0_Pfii --------------------------
	.section	.text._Z22kernel_apply_attentionPKfS0_Pfii,"ax",@progbits
	.align	128
        .global         _Z22kernel_apply_attentionPKfS0_Pfii
        .type           _Z22kernel_apply_attentionPKfS0_Pfii,@function
        .size           _Z22kernel_apply_attentionPKfS0_Pfii,(.L_x_40 - _Z22kernel_apply_attentionPKfS0_Pfii)
        .other          _Z22kernel_apply_attentionPKfS0_Pfii,@"STO_CUDA_ENTRY STV_DEFAULT"
_Z22kernel_apply_attentionPKfS0_Pfii:
.text._Z22kernel_apply_attentionPKfS0_Pfii:
[----:B------:R-:W-:Y:S01]  /*0000*/  LDC R1, c[0x0][0x37c] ;  /* 0x0000df00ff017b82 */ /* 0x000fe20000000800 */
[----:B------:R-:W0:Y:S07]  /*0010*/  S2R R0, SR_CTAID.X ;  /* 0x0000000000007919 */ /* 0x000e2e0000002500 */
[----:B------:R-:W0:Y:S08]  /*0020*/  LDC.64 R2, c[0x0][0x398] ;  /* 0x0000e600ff027b82 */ /* 0x000e300000000a00 */
[----:B------:R-:W1:Y:S01]  /*0030*/  S2UR UR4, SR_CTAID.Y ;  /* 0x00000000000479c3 */ /* 0x000e620000002600 */
[----:B0-----:R-:W-:-:S04]  /*0040*/  ISETP.GE.AND P0, PT, R0, R3, PT ;  /* 0x000000030000720c */ /* 0x001fc80003f06270 */
[----:B-1----:R-:W-:-:S13]  /*0050*/  ISETP.LE.OR P0, PT, R2, UR4, P0 ;  /* 0x0000000402007c0c */ /* 0x002fda0008703670 */
[----:B------:R-:W-:Y:S05]  /*0060*/  @P0 EXIT ;  /* 0x000000000000094d */ /* 0x000fea0003800000 */
[C---:B------:R-:W-:Y:S01]  /*0070*/  IADD3 R4, PT, PT, R2.reuse, -0x1, RZ ;  /* 0xffffffff02047810 */ /* 0x040fe20007ffe0ff */
[----:B------:R-:W0:Y:S01]  /*0080*/  LDCU.64 UR6, c[0x0][0x358] ;  /* 0x00006b00ff0677ac */ /* 0x000e220008000a00 */
[C---:B------:R-:W-:Y:S01]  /*0090*/  LOP3.LUT R25, R2.reuse, 0x7, RZ, 0xc0, !PT ;  /* 0x0000000702197812 */ /* 0x040fe200078ec0ff */
[----:B------:R-:W-:Y:S01]  /*00a0*/  IMAD R14, R2, UR4, RZ ;  /* 0x00000004020e7c24 */ /* 0x000fe2000f8e02ff */
[----:B------:R-:W-:Y:S01]  /*00b0*/  ISETP.GE.U32.AND P1, PT, R4, 0x7, PT ;  /* 0x000000070400780c */ /* 0x000fe20003f26070 */
[----:B------:R-:W-:Y:S01]  /*00c0*/  HFMA2 R26, -RZ, RZ, 0, 0 ;  /* 0x00000000ff1a7431 */ /* 0x000fe200000001ff */
[----:B------:R-:W-:Y:S02]  /*00d0*/  ISETP.NE.AND P0, PT, R25, RZ, PT ;  /* 0x000000ff1900720c */ /* 0x000fe40003f05270 */
[----:B------:R-:W-:-:S09]  /*00e0*/  MOV R15, RZ ;  /* 0x000000ff000f7202 */ /* 0x000fd20000000f00 */
[----:B------:R-:W-:Y:S05]  /*00f0*/  @!P1 BRA `(.L_x_0) ;  /* 0x0000000000b49947 */ /* 0x000fea0003800000 */
[----:B------:R-:W-:Y:S02]  /*0100*/  LOP3.LUT R15, R2, 0xfffffff8, RZ, 0xc0, !PT ;  /* 0xfffffff8020f7812 */ /* 0x000fe400078ec0ff */
[----:B------:R-:W-:Y:S02]  /*0110*/  MOV R26, RZ ;  /* 0x000000ff001a7202 */ /* 0x000fe40000000f00 */
[----:B------:R-:W-:Y:S02]  /*0120*/  MOV R16, R0 ;  /* 0x0000000000107202 */ /* 0x000fe40000000f00 */
[----:B------:R-:W-:Y:S02]  /*0130*/  MOV R18, R14 ;  /* 0x0000000e00127202 */ /* 0x000fe40000000f00 */
[----:B------:R-:W-:-:S07]  /*0140*/  IADD3 R17, PT, PT, -R15, RZ, RZ ;  /* 0x000000ff0f117210 */ /* 0x000fce0007ffe1ff */
.L_x_1:
[----:B------:R-:W1:Y:S08]  /*0150*/  LDC.64 R4, c[0x0][0x380] ;  /* 0x0000e000ff047b82 */ /* 0x000e700000000a00 */
[----:B------:R-:W2:Y:S01]  /*0160*/  LDC.64 R20, c[0x0][0x388] ;  /* 0x0000e200ff147b82 */ /* 0x000ea20000000a00 */
[----:B-1----:R-:W-:-:S05]  /*0170*/  IMAD.WIDE R4, R18, 0x4, R4 ;  /* 0x0000000412047825 */ /* 0x002fca00078e0204 */
[----:B0-----:R-:W3:Y:S01]  /*0180*/  LDG.E R29, desc[UR6][R4.64] ;  /* 0x00000006041d7981 */ /* 0x001ee2000c1e1900 */
[----:B--2---:R-:W-:-:S03]  /*0190*/  IMAD.WIDE R20, R16, 0x4, R20 ;  /* 0x0000000410147825 */ /* 0x004fc600078e0214 */
[----:B------:R-:W2:Y:S04]  /*01a0*/  LDG.E R22, desc[UR6][R4.64+0x4] ;  /* 0x0000040604167981 */ /* 0x000ea8000c1e1900 */
[----:B------:R0:W3:Y:S04]  /*01b0*/  LDG.E R23, desc[UR6][R20.64] ;  /* 0x0000000614177981 */ /* 0x0000e8000c1e1900 */
[----:B------:R-:W4:Y:S04]  /*01c0*/  LDG.E R27, desc[UR6][R4.64+0x8] ;  /* 0x00000806041b7981 */ /* 0x000f28000c1e1900 */
[----:B------:R-:W5:Y:S01]  /*01d0*/  LDG.E R28, desc[UR6][R4.64+0xc] ;  /* 0x00000c06041c7981 */ /* 0x000f62000c1e1900 */
[----:B0-----:R-:W-:-:S05]  /*01e0*/  IMAD.WIDE R20, R3, 0x4, R20 ;  /* 0x0000000403147825 */ /* 0x001fca00078e0214 */
[----:B------:R0:W2:Y:S01]  /*01f0*/  LDG.E R19, desc[UR6][R20.64] ;  /* 0x0000000614137981 */ /* 0x0000a2000c1e1900 */
[----:B------:R-:W-:-:S05]  /*0200*/  IMAD.WIDE R6, R3, 0x4, R20 ;  /* 0x0000000403067825 */ /* 0x000fca00078e0214 */
[----:B------:R1:W4:Y:S01]  /*0210*/  LDG.E R24, desc[UR6][R6.64] ;  /* 0x0000000606187981 */ /* 0x000322000c1e1900 */
[----:B------:R-:W-:-:S04]  /*0220*/  IMAD.WIDE R8, R3, 0x4, R6 ;  /* 0x0000000403087825 */ /* 0x000fc800078e0206 */
[C---:B------:R-:W-:Y:S02]  /*0230*/  IMAD.WIDE R10, R3.reuse, 0x4, R8 ;  /* 0x00000004030a7825 */ /* 0x040fe400078e0208 */
[----:B------:R-:W5:Y:S02]  /*0240*/  LDG.E R9, desc[UR6][R8.64] ;  /* 0x0000000608097981 */ /* 0x000f64000c1e1900 */
[C---:B------:R-:W-:Y:S02]  /*0250*/  IMAD.WIDE R12, R3.reuse, 0x4, R10 ;  /* 0x00000004030c7825 */ /* 0x040fe400078e020a */
[----:B------:R-:W5:Y:S02]  /*0260*/  LDG.E R10, desc[UR6][R10.64] ;  /* 0x000000060a0a7981 */ /* 0x000f64000c1e1900 */
[C---:B0-----:R-:W-:Y:S02]  /*0270*/  IMAD.WIDE R20, R3.reuse, 0x4, R12 ;  /* 0x0000000403147825 */ /* 0x041fe400078e020c */
[----:B------:R-:W5:Y:S04]  /*0280*/  LDG.E R8, desc[UR6][R4.64+0x14] ;  /* 0x0000140604087981 */ /* 0x000f68000c1e1900 */
[----:B------:R-:W5:Y:S01]  /*0290*/  LDG.E R13, desc[UR6][R12.64] ;  /* 0x000000060c0d7981 */ /* 0x000f62000c1e1900 */
[----:B-1----:R-:W-:-:S03]  /*02a0*/  IMAD.WIDE R6, R3, 0x4, R20 ;  /* 0x0000000403067825 */ /* 0x002fc600078e0214 */
[----:B------:R-:W5:Y:S04]  /*02b0*/  LDG.E R11, desc[UR6][R4.64+0x18] ;  /* 0x00001806040b7981 */ /* 0x000f68000c1e1900 */
[----:B------:R-:W5:Y:S04]  /*02c0*/  LDG.E R7, desc[UR6][R6.64] ;  /* 0x0000000606077981 */ /* 0x000f68000c1e1900 */
[----:B------:R-:W5:Y:S01]  /*02d0*/  LDG.E R12, desc[UR6][R4.64+0x1c] ;  /* 0x00001c06040c7981 */ /* 0x000f62000c1e1900 */
[----:B---3--:R-:W-:-:S03]  /*02e0*/  FFMA R23, R29, R23, R26 ;  /* 0x000000171d177223 */ /* 0x008fc6000000001a */
[----:B------:R-:W3:Y:S04]  /*02f0*/  LDG.E R29, desc[UR6][R4.64+0x10] ;  /* 0x00001006041d7981 */ /* 0x000ee8000c1e1900 */
[----:B------:R-:W3:Y:S01]  /*0300*/  LDG.E R26, desc[UR6][R20.64] ;  /* 0x00000006141a7981 */ /* 0x000ee2000c1e1900 */
[----:B------:R-:W-:Y:S01]  /*0310*/  IADD3 R17, PT, PT, R17, 0x8, RZ ;  /* 0x0000000811117810 */ /* 0x000fe20007ffe0ff */
[----:B--2---:R-:W-:-:S03]  /*0320*/  FFMA R22, R22, R19, R23 ;  /* 0x0000001316167223 */ /* 0x004fc60000000017 */
[----:B------:R-:W-:Y:S01]  /*0330*/  ISETP.NE.AND P1, PT, R17, RZ, PT ;  /* 0x000000ff1100720c */ /* 0x000fe20003f25270 */
[----:B----4-:R-:W-:-:S04]  /*0340*/  FFMA R27, R27, R24, R22 ;  /* 0x000000181b1b7223 */ /* 0x010fc80000000016 */
[----:B-----5:R-:W-:Y:S01]  /*0350*/  FFMA R28, R28, R9, R27 ;  /* 0x000000091c1c7223 */ /* 0x020fe2000000001b */
[----:B------:R-:W-:Y:S02]  /*0360*/  IADD3 R18, PT, PT, R18, 0x8, RZ ;  /* 0x0000000812127810 */ /* 0x000fe40007ffe0ff */
[----:B------:R-:W-:Y:S01]  /*0370*/  LEA R16, R3, R16, 0x3 ;  /* 0x0000001003107211 */ /* 0x000fe200078e18ff */
[----:B---3--:R-:W-:-:S04]  /*0380*/  FFMA R29, R29, R10, R28 ;  /* 0x0000000a1d1d7223 */ /* 0x008fc8000000001c */
[----:B------:R-:W-:-:S04]  /*0390*/  FFMA R8, R8, R13, R29 ;  /* 0x0000000d08087223 */ /* 0x000fc8000000001d */
[----:B------:R-:W-:-:S04]  /*03a0*/  FFMA R11, R11, R26, R8 ;  /* 0x0000001a0b0b7223 */ /* 0x000fc80000000008 */
[----:B------:R-:W-:Y:S01]  /*03b0*/  FFMA R26, R12, R7, R11 ;  /* 0x000000070c1a7223 */ /* 0x000fe2000000000b */
[----:B------:R-:W-:Y:S06]  /*03c0*/  @P1 BRA `(.L_x_1) ;  /* 0xfffffffc00601947 */ /* 0x000fec000383ffff */
.L_x_0:
[----:B------:R-:W-:Y:S05]  /*03d0*/  @!P0 BRA `(.L_x_2) ;  /* 0x0000000000d48947 */ /* 0x000fea0003800000 */
[----:B------:R-:W-:Y:S02]  /*03e0*/  ISETP.GE.U32.AND P0, PT, R25, 0x4, PT ;  /* 0x000000041900780c */ /* 0x000fe40003f06070 */
[----:B------:R-:W-:-:S04]  /*03f0*/  LOP3.LUT R16, R2, 0x3, RZ, 0xc0, !PT ;  /* 0x0000000302107812 */ /* 0x000fc800078ec0ff */
[----:B------:R-:W-:-:S07]  /*0400*/  ISETP.NE.AND P1, PT, R16, RZ, PT ;  /* 0x000000ff1000720c */ /* 0x000fce0003f25270 */
[----:B------:R-:W-:Y:S06]  /*0410*/  @!P0 BRA `(.L_x_3) ;  /* 0x0000000000588947 */ /* 0x000fec0003800000 */
[----:B------:R-:W1:Y:S01]  /*0420*/  LDC.64 R8, c[0x0][0x388] ;  /* 0x0000e200ff087b82 */ /* 0x000e620000000a00 */
[----:B------:R-:W-:Y:S01]  /*0430*/  IMAD R11, R15, R3, R0 ;  /* 0x000000030f0b7224 */ /* 0x000fe200078e0200 */
[----:B------:R-:W-:-:S06]  /*0440*/  IADD3 R7, PT, PT, R14, R15, RZ ;  /* 0x0000000f0e077210 */ /* 0x000fcc0007ffe0ff */
[----:B------:R-:W2:Y:S01]  /*0450*/  LDC.64 R4, c[0x0][0x380] ;  /* 0x0000e000ff047b82 */ /* 0x000ea20000000a00 */
[----:B-1----:R-:W-:-:S04]  /*0460*/  IMAD.WIDE R8, R11, 0x4, R8 ;  /* 0x000000040b087825 */ /* 0x002fc800078e0208 */
[----:B------:R-:W-:Y:S02]  /*0470*/  IMAD.WIDE R10, R3, 0x4, R8 ;  /* 0x00000004030a7825 */ /* 0x000fe400078e0208 */
[----:B0-----:R-:W3:Y:S02]  /*0480*/  LDG.E R8, desc[UR6][R8.64] ;  /* 0x0000000608087981 */ /* 0x001ee4000c1e1900 */
[----:B--2---:R-:W-:-:S04]  /*0490*/  IMAD.WIDE R4, R7, 0x4, R4 ;  /* 0x0000000407047825 */ /* 0x004fc800078e0204 */
[C---:B------:R-:W-:Y:S01]  /*04a0*/  IMAD.WIDE R12, R3.reuse, 0x4, R10 ;  /* 0x00000004030c7825 */ /* 0x040fe200078e020a */
[----:B------:R-:W3:Y:S04]  /*04b0*/  LDG.E R17, desc[UR6][R4.64] ;  /* 0x0000000604117981 */ /* 0x000ee8000c1e1900 */
[----:B------:R-:W2:Y:S01]  /*04c0*/  LDG.E R10, desc[UR6][R10.64] ;  /* 0x000000060a0a7981 */ /* 0x000ea2000c1e1900 */
[----:B------:R-:W-:-:S03]  /*04d0*/  IMAD.WIDE R6, R3, 0x4, R12 ;  /* 0x0000000403067825 */ /* 0x000fc600078e020c */
[----:B------:R-:W2:Y:S04]  /*04e0*/  LDG.E R18, desc[UR6][R4.64+0x4] ;  /* 0x0000040604127981 */ /* 0x000ea8000c1e1900 */
[----:B------:R-:W4:Y:S04]  /*04f0*/  LDG.E R19, desc[UR6][R12.64] ;  /* 0x000000060c137981 */ /* 0x000f28000c1e1900 */
[----:B------:R-:W4:Y:S04]  /*0500*/  LDG.E R20, desc[UR6][R4.64+0x8] ;  /* 0x0000080604147981 */ /* 0x000f28000c1e1900 */
[----:B------:R-:W5:Y:S04]  /*0510*/  LDG.E R22, desc[UR6][R4.64+0xc] ;  /* 0x00000c0604167981 */ /* 0x000f68000c1e1900 */
[----:B------:R-:W5:Y:S01]  /*0520*/  LDG.E R6, desc[UR6][R6.64] ;  /* 0x0000000606067981 */ /* 0x000f62000c1e1900 */
[----:B------:R-:W-:Y:S01]  /*0530*/  IADD3 R15, PT, PT, R15, 0x4, RZ ;  /* 0x000000040f0f7810 */ /* 0x000fe20007ffe0ff */
[----:B---3--:R-:W-:-:S04]  /*0540*/  FFMA R17, R17, R8, R26 ;  /* 0x0000000811117223 */ /* 0x008fc8000000001a */
[----:B--2---:R-:W-:-:S04]  /*0550*/  FFMA R17, R18, R10, R17 ;  /* 0x0000000a12117223 */ /* 0x004fc80000000011 */
[----:B----4-:R-:W-:-:S04]  /*0560*/  FFMA R17, R20, R19, R17 ;  /* 0x0000001314117223 */ /* 0x010fc80000000011 */
[----:B-----5:R-:W-:-:S07]  /*0570*/  FFMA R26, R22, R6, R17 ;  /* 0x00000006161a7223 */ /* 0x020fce0000000011 */
.L_x_3:
[----:B------:R-:W-:Y:S05]  /*0580*/  @!P1 BRA `(.L_x_2) ;  /* 0x0000000000689947 */ /* 0x000fea0003800000 */
[----:B------:R-:W1:Y:S01]  /*0590*/  LDC.64 R10, c[0x0][0x388] ;  /* 0x0000e200ff0a7b82 */ /* 0x000e620000000a00 */
[----:B------:R-:W-:Y:S02]  /*05a0*/  ISETP.NE.AND P0, PT, R16, 0x1, PT ;  /* 0x000000011000780c */ /* 0x000fe40003f05270 */
[----:B------:R-:W-:-:S04]  /*05b0*/  LOP3.LUT R2, R2, 0x1, RZ, 0xc0, !PT ;  /* 0x0000000102027812 */ /* 0x000fc800078ec0ff */
[----:B------:R-:W-:Y:S01]  /*05c0*/  ISETP.NE.U32.AND P1, PT, R2, 0x1, PT ;  /* 0x000000010200780c */ /* 0x000fe20003f25070 */
[----:B------:R-:W2:Y:S06]  /*05d0*/  LDC.64 R8, c[0x0][0x380] ;  /* 0x0000e000ff087b82 */ /* 0x000eac0000000a00 */
[C---:B------:R-:W-:Y:S01]  /*05e0*/  @P0 IMAD R17, R15.reuse, R3, R0 ;  /* 0x000000030f110224 */ /* 0x040fe200078e0200 */
[----:B------:R-:W-:Y:S01]  /*05f0*/  @P0 IADD3 R13, PT, PT, R14, R15, RZ ;  /* 0x0000000f0e0d0210 */ /* 0x000fe20007ffe0ff */
[----:B------:R-:W3:Y:S01]  /*0600*/  LDC.64 R6, c[0x0][0x380] ;  /* 0x0000e000ff067b82 */ /* 0x000ee20000000a00 */
[----:B------:R-:W-:-:S07]  /*0610*/  @P0 IADD3 R15, PT, PT, R15, 0x2, RZ ;  /* 0x000000020f0f0810 */ /* 0x000fce0007ffe0ff */
[----:B------:R-:W4:Y:S01]  /*0620*/  LDC.64 R4, c[0x0][0x388] ;  /* 0x0000e200ff047b82 */ /* 0x000f220000000a00 */
[----:B-1----:R-:W-:Y:S01]  /*0630*/  @P0 IMAD.WIDE R10, R17, 0x4, R10 ;  /* 0x00000004110a0825 */ /* 0x002fe200078e020a */
[----:B------:R-:W-:-:S03]  /*0640*/  @!P1 IADD3 R17, PT, PT, R14, R15, RZ ;  /* 0x0000000f0e119210 */ /* 0x000fc60007ffe0ff */
[----:B------:R-:W-:Y:S01]  /*0650*/  @!P1 IMAD R15, R15, R3, R0 ;  /* 0x000000030f0f9224 */ /* 0x000fe200078e0200 */
[----:B0-----:R-:W5:Y:S01]  /*0660*/  @P0 LDG.E R2, desc[UR6][R10.64] ;  /* 0x000000060a020981 */ /* 0x001f62000c1e1900 */
[----:B--2---:R-:W-:-:S04]  /*0670*/  @P0 IMAD.WIDE R8, R13, 0x4, R8 ;  /* 0x000000040d080825 */ /* 0x004fc800078e0208 */
[----:B------:R-:W-:Y:S01]  /*0680*/  @P0 IMAD.WIDE R12, R3, 0x4, R10 ;  /* 0x00000004030c0825 */ /* 0x000fe200078e020a */
[----:B------:R-:W5:Y:S03]  /*0690*/  @P0 LDG.E R19, desc[UR6][R8.64] ;  /* 0x0000000608130981 */ /* 0x000f66000c1e1900 */
[----:B---3--:R-:W-:Y:S01]  /*06a0*/  @!P1 IMAD.WIDE R6, R17, 0x4, R6 ;  /* 0x0000000411069825 */ /* 0x008fe200078e0206 */
[----:B------:R-:W2:Y:S04]  /*06b0*/  @P0 LDG.E R21, desc[UR6][R8.64+0x4] ;  /* 0x0000040608150981 */ /* 0x000ea8000c1e1900 */
[----:B------:R-:W2:Y:S01]  /*06c0*/  @P0 LDG.E R12, desc[UR6][R12.64] ;  /* 0x000000060c0c0981 */ /* 0x000ea2000c1e1900 */
[----:B----4-:R-:W-:-:S03]  /*06d0*/  @!P1 IMAD.WIDE R4, R15, 0x4, R4 ;  /* 0x000000040f049825 */ /* 0x010fc600078e0204 */
[----:B------:R-:W3:Y:S04]  /*06e0*/  @!P1 LDG.E R7, desc[UR6][R6.64] ;  /* 0x0000000606079981 */ /* 0x000ee8000c1e1900 */
[----:B------:R-:W3:Y:S01]  /*06f0*/  @!P1 LDG.E R4, desc[UR6][R4.64] ;  /* 0x0000000604049981 */ /* 0x000ee2000c1e1900 */
[----:B-----5:R-:W-:-:S04]  /*0700*/  @P0 FFMA R2, R19, R2, R26 ;  /* 0x0000000213020223 */ /* 0x020fc8000000001a */
[----:B--2---:R-:W-:-:S04]  /*0710*/  @P0 FFMA R26, R21, R12, R2 ;  /* 0x0000000c151a0223 */ /* 0x004fc80000000002 */
[----:B---3--:R-:W-:-:S07]  /*0720*/  @!P1 FFMA R26, R7, R4, R26 ;  /* 0x00000004071a9223 */ /* 0x008fce000000001a */
.L_x_2:
[----:B------:R-:W1:Y:S01]  /*0730*/  LDC.64 R4, c[0x0][0x390] ;  /* 0x0000e400ff047b82 */ /* 0x000e620000000a00 */
[----:B------:R-:W-:-:S04]  /*0740*/  IMAD R3, R3, UR4, R0 ;  /* 0x0000000403037c24 */ /* 0x000fc8000f8e0200 */
[----:B-1----:R-:W-:-:S05]  /*0750*/  IMAD.WIDE.U32 R2, R3, 0x4, R4 ;  /* 0x0000000403027825 */ /* 0x002fca00078e0004 */
[----:B0-----:R-:W-:Y:S01]  /*0760*/  STG.E desc[UR6][R2.64], R26 ;  /* 0x0000001a02007986 */ /* 0x001fe2000c101906 */
[----:B------:R-:W-:Y:S05]  /*0770*/  EXIT ;  /* 0x000000000000794d */ /* 0x000fea0003800000 */
.L_x_4:
[----:B------:R-:W-:-:S00]  /*0780*/  BRA `(.L_x_4) ;  /* 0xfffffffc00fc7947 */ /* 0x000fc0000383ffff */
[----:B------:R-:W-:-:S00]  /*0790*/  NOP ;  /* 0x0000000000007918 */ /* 0x000fc00000000000 */
        /* <DEDUP_REMOVED lines=14> */
.L_x_40:


//--------------------- .text._Z14kernel_softmaxPfi --------------------------
	.section	.text._Z14kernel_softmaxPfi,"ax",@progbits
	.align	128
        .global         _Z14kernel_softmaxPfi
        .type           _Z14kernel_softmaxPfi,@function
        .size           _Z14kernel_softmaxPfi,(.L_x_39 - _Z14kernel_softmaxPfi)
        .other          _Z14kernel_softmaxPfi,@"STO_CUDA_ENTRY STV_DEFAULT"
_Z14kernel_softmaxPfi:
.text._Z14kernel_softmaxPfi:
[----:B------:R-:W-:Y:S01]  /*0000*/  LDC R1, c[0x0][0x37c] ;  /* 0x0000df00ff017b82 */ /* 0x000fe20000000800 */
[----:B------:R-:W0:Y:S07]  /*0010*/  S2R R2, SR_TID.X ;  /* 0x0000000000027919 */ /* 0x000e2e0000002100 */
[----:B------:R-:W0:Y:S01]  /*0020*/  LDC R11, c[0x0][0x388] ;  /* 0x0000e200ff0b7b82 */ /* 0x000e220000000800 */
[----:B------:R-:W1:Y:S01]  /*0030*/  LDCU.64 UR6, c[0x0][0x358] ;  /* 0x00006b00ff0677ac */ /* 0x000e620008000a00 */
[----:B------:R-:W-:Y:S01]  /*0040*/  BSSY.RECONVERGENT B0, `(.L_x_5) ;  /* 0x0000011000007945 */ /* 0x000fe20003800200 */
[----:B------:R-:W-:-:S05]  /*0050*/  IMAD.MOV.U32 R3, RZ, RZ, -0x1f528714 ;  /* 0xe0ad78ecff037424 */ /* 0x000fca00078e00ff */
[----:B------:R-:W2:Y:S01]  /*0060*/  S2UR UR8, SR_CTAID.X ;  /* 0x00000000000879c3 */ /* 0x000ea20000002500 */
[----:B0-----:R-:W-:-:S13]  /*0070*/  ISETP.GE.AND P0, PT, R2, R11, PT ;  /* 0x0000000b0200720c */ /* 0x001fda0003f06270 */
[----:B-12---:R-:W-:Y:S05]  /*0080*/  @P0 BRA `(.L_x_6) ;  /* 0x0000000000300947 */ /* 0x006fea0003800000 */
[----:B------:R-:W0:Y:S01]  /*0090*/  LDC R9, c[0x0][0x360] ;  /* 0x0000d800ff097b82 */ /* 0x000e220000000800 */
[----:B------:R-:W-:Y:S02]  /*00a0*/  IMAD.MOV.U32 R3, RZ, RZ, -0x1f528714 ;  /* 0xe0ad78ecff037424 */ /* 0x000fe400078e00ff */
[----:B------:R-:W-:-:S05]  /*00b0*/  IMAD.MOV.U32 R0, RZ, RZ, R2 ;  /* 0x000000ffff007224 */ /* 0x000fca00078e0002 */
[----:B------:R-:W1:Y:S02]  /*00c0*/  LDC.64 R6, c[0x0][0x380] ;  /* 0x0000e000ff067b82 */ /* 0x000e640000000a00 */
.L_x_7:
[----:B------:R-:W-:-:S04]  /*00d0*/  IMAD R5, R11, UR8, R0 ;  /* 0x000000080b057c24 */ /* 0x000fc8000f8e0200 */
[----:B-1----:R-:W-:-:S06]  /*00e0*/  IMAD.WIDE R4, R5, 0x4, R6 ;  /* 0x0000000405047825 */ /* 0x002fcc00078e0206 */
[----:B------:R-:W2:Y:S01]  /*00f0*/  LDG.E R4, desc[UR6][R4.64] ;  /* 0x0000000604047981 */ /* 0x000ea2000c1e1900 */
[----:B0-----:R-:W-:-:S05]  /*0100*/  IMAD.IADD R0, R9, 0x1, R0 ;  /* 0x0000000109007824 */ /* 0x001fca00078e0200 */
[----:B------:R-:W-:Y:S02]  /*0110*/  ISETP.GE.AND P1, PT, R0, R11, PT ;  /* 0x0000000b0000720c */ /* 0x000fe40003f26270 */
[----:B--2---:R-:W-:-:S04]  /*0120*/  FSETP.GT.AND P0, PT, R4, R3, PT ;  /* 0x000000030400720b */ /* 0x004fc80003f04000 */
[----:B------:R-:W-:-:S07]  /*0130*/  FSEL R3, R4, R3, P0 ;  /* 0x0000000304037208 */ /* 0x000fce0000000000 */
[----:B------:R-:W-:Y:S05]  /*0140*/  @!P1 BRA `(.L_x_7) ;  /* 0xfffffffc00e09947 */ /* 0x000fea000383ffff */
.L_x_6:
[----:B------:R-:W-:Y:S05]  /*0150*/  BSYNC.RECONVERGENT B0 ;  /* 0x0000000000007941 */ /* 0x000fea0003800200 */
.L_x_5:
[----:B------:R-:W0:Y:S01]  /*0160*/  S2UR UR5, SR_CgaCtaId ;  /* 0x00000000000579c3 */ /* 0x000e220000008800 */
[----:B------:R-:W-:Y:S01]  /*0170*/  UMOV UR4, 0x400 ;  /* 0x0000040000047882 */ /* 0x000fe20000000000 */
[----:B------:R-:W1:Y:S02]  /*0180*/  LDCU UR9, c[0x0][0x360] ;  /* 0x00006c00ff0977ac */ /* 0x000e640008000800 */
[----:B-1----:R-:W-:Y:S02]  /*0190*/  UISETP.GE.U32.AND UP0, UPT, UR9, 0x2, UPT ;  /* 0x000000020900788c */ /* 0x002fe4000bf06070 */
[----:B0-----:R-:W-:-:S06]  /*01a0*/  ULEA UR4, UR5, UR4, 0x18 ;  /* 0x0000000405047291 */ /* 0x001fcc000f8ec0ff */
[----:B------:R-:W-:-:S05]  /*01b0*/  LEA R0, R2, UR4, 0x2 ;  /* 0x0000000402007c11 */ /* 0x000fca000f8e10ff */
[----:B------:R0:W-:Y:S01]  /*01c0*/  STS [R0], R3 ;  /* 0x0000000300007388 */ /* 0x0001e20000000800 */
[----:B------:R-:W-:Y:S06]  /*01d0*/  BAR.SYNC.DEFER_BLOCKING 0x0 ;  /* 0x0000000000007b1d */ /* 0x000fec0000010000 */
[----:B------:R-:W-:Y:S05]  /*01e0*/  BRA.U !UP0, `(.L_x_8) ;  /* 0x00000001083c7547 */ /* 0x000fea000b800000 */
[----:B0-----:R-:W-:-:S07]  /*01f0*/  MOV R3, UR9 ;  /* 0x0000000900037c02 */ /* 0x001fce0008000f00 */
.L_x_11:
[--C-:B------:R-:W-:Y:S01]  /*0200*/  IMAD.MOV.U32 R6, RZ, RZ, R3.reuse ;  /* 0x000000ffff067224 */ /* 0x100fe200078e0003 */
[----:B------:R-:W-:Y:S01]  /*0210*/  SHF.R.U32.HI R3, RZ, 0x1, R3 ;  /* 0x00000001ff037819 */ /* 0x000fe20000011603 */
[----:B------:R-:W-:Y:S03]  /*0220*/  BSSY.RECONVERGENT B0, `(.L_x_9) ;  /* 0x0000008000007945 */ /* 0x000fe60003800200 */
[----:B------:R-:W-:-:S13]  /*0230*/  ISETP.GE.U32.AND P0, PT, R2, R3, PT ;  /* 0x000000030200720c */ /* 0x000fda0003f06070 */
[----:B0-----:R-:W-:Y:S05]  /*0240*/  @P0 BRA `(.L_x_10) ;  /* 0x0000000000140947 */ /* 0x001fea0003800000 */
[----:B------:R-:W-:Y:S01]  /*0250*/  IMAD R4, R3, 0x4, R0 ;  /* 0x0000000403047824 */ /* 0x000fe200078e0200 */
[----:B------:R-:W-:Y:S05]  /*0260*/  LDS R5, [R0] ;  /* 0x0000000000057984 */ /* 0x000fea0000000800 */
[----:B------:R-:W0:Y:S02]  /*0270*/  LDS R4, [R4] ;  /* 0x0000000004047984 */ /* 0x000e240000000800 */
[----:B0-----:R-:W-:-:S13]  /*0280*/  FSETP.GT.AND P0, PT, R4, R5, PT ;  /* 0x000000050400720b */ /* 0x001fda0003f04000 */
[----:B------:R0:W-:Y:S02]  /*0290*/  @P0 STS [R0], R4 ;  /* 0x0000000400000388 */ /* 0x0001e40000000800 */
.L_x_10:
[----:B------:R-:W-:Y:S05]  /*02a0*/  BSYNC.RECONVERGENT B0 ;  /* 0x0000000000007941 */ /* 0x000fea0003800200 */
.L_x_9:
[----:B------:R-:W-:Y:S01]  /*02b0*/  BAR.SYNC.DEFER_BLOCKING 0x0 ;  /* 0x0000000000007b1d */ /* 0x000fe20000010000 */
[----:B------:R-:W-:-:S13]  /*02c0*/  ISETP.GT.U32.AND P0, PT, R6, 0x3, PT ;  /* 0x000000030600780c */ /* 0x000fda0003f04070 */
[----:B------:R-:W-:Y:S05]  /*02d0*/  @P0 BRA `(.L_x_11) ;  /* 0xfffffffc00c80947 */ /* 0x000fea000383ffff */
.L_x_8:
[----:B------:R-:W1:Y:S01]  /*02e0*/  LDC R14, c[0x0][0x388] ;  /* 0x0000e200ff0e7b82 */ /* 0x000e620000000800 */
[----:B------:R-:W-:Y:S01]  /*02f0*/  UMOV UR4, 0x400 ;  /* 0x0000040000047882 */ /* 0x000fe20000000000 */
[----:B------:R-:W-:Y:S01]  /*0300*/  BSSY.RECONVERGENT B0, `(.L_x_12) ;  /* 0x000001c000007945 */ /* 0x000fe20003800200 */
[----:B0-----:R-:W-:-:S05]  /*0310*/  IMAD.MOV.U32 R3, RZ, RZ, RZ ;  /* 0x000000ffff037224 */ /* 0x001fca00078e00ff */
[----:B------:R-:W0:Y:S01]  /*0320*/  S2UR UR5, SR_CgaCtaId ;  /* 0x00000000000579c3 */ /* 0x000e220000008800 */
[----:B-1----:R-:W-:Y:S01]  /*0330*/  ISETP.GE.AND P0, PT, R2, R14, PT ;  /* 0x0000000e0200720c */ /* 0x002fe20003f06270 */
[----:B0-----:R-:W-:-:S09]  /*0340*/  ULEA UR4, UR5, UR4, 0x18 ;  /* 0x0000000405047291 */ /* 0x001fd2000f8ec0ff */
[----:B------:R-:W0:Y:S01]  /*0350*/  LDS R8, [UR4] ;  /* 0x00000004ff087984 */ /* 0x000e220008000800 */
[----:B------:R-:W-:Y:S06]  /*0360*/  BAR.SYNC.DEFER_BLOCKING 0x0 ;  /* 0x0000000000007b1d */ /* 0x000fec0000010000 */
[----:B------:R-:W-:Y:S05]  /*0370*/  @P0 BRA `(.L_x_13) ;  /* 0x0000000000500947 */ /* 0x000fea0003800000 */
[----:B------:R-:W1:Y:S01]  /*0380*/  LDC.64 R4, c[0x0][0x380] ;  /* 0x0000e000ff047b82 */ /* 0x000e620000000a00 */
[----:B------:R-:W-:Y:S01]  /*0390*/  IMAD.MOV.U32 R3, RZ, RZ, RZ ;  /* 0x000000ffff037224 */ /* 0x000fe200078e00ff */
[----:B------:R-:W-:-:S07]  /*03a0*/  MOV R9, R2 ;  /* 0x0000000200097202 */ /* 0x000fce0000000f00 */
.L_x_14:
[----:B------:R-:W-:-:S04]  /*03b0*/  IMAD R7, R14, UR8, R9 ;  /* 0x000000080e077c24 */ /* 0x000fc8000f8e0209 */
[----:B-1----:R-:W-:-:S06]  /*03c0*/  IMAD.WIDE R6, R7, 0x4, R4 ;  /* 0x0000000407067825 */ /* 0x002fcc00078e0204 */
[----:B------:R-:W0:Y:S01]  /*03d0*/  LDG.E R7, desc[UR6][R6.64] ;  /* 0x0000000606077981 */ /* 0x000e22000c1e1900 */
[----:B------:R-:W-:Y:S02]  /*03e0*/  IMAD.MOV.U32 R11, RZ, RZ, 0x3bbb989d ;  /* 0x3bbb989dff0b7424 */ /* 0x000fe400078e00ff */
[----:B------:R-:W-:Y:S02]  /*03f0*/  IMAD.MOV.U32 R12, RZ, RZ, 0x437c0000 ;  /* 0x437c0000ff0c7424 */ /* 0x000fe400078e00ff */
[----:B------:R-:W-:-:S05]  /*0400*/  VIADD R9, R9, UR9 ;  /* 0x0000000909097c36 */ /* 0x000fca0008000000 */
[----:B------:R-:W-:Y:S01]  /*0410*/  ISETP.GE.AND P0, PT, R9, R14, PT ;  /* 0x0000000e0900720c */ /* 0x000fe20003f06270 */
[----:B0-----:R-:W-:-:S04]  /*0420*/  FADD R10, -R8, R7 ;  /* 0x00000007080a7221 */ /* 0x001fc80000000100 */
[----:B------:R-:W-:-:S04]  /*0430*/  FFMA.SAT R11, R10, R11, 0.5 ;  /* 0x3f0000000a0b7423 */ /* 0x000fc8000000200b */
[----:B------:R-:W-:-:S04]  /*0440*/  FFMA.RM R11, R11, R12, 12582913 ;  /* 0x4b4000010b0b7423 */ /* 0x000fc8000000400c */
[C---:B------:R-:W-:Y:S01]  /*0450*/  FADD R13, R11.reuse, -12583039 ;  /* 0xcb40007f0b0d7421 */ /* 0x040fe20000000000 */
[----:B------:R-:W-:-:S03]  /*0460*/  SHF.L.U32 R6, R11, 0x17, RZ ;  /* 0x000000170b067819 */ /* 0x000fc600000006ff */
[----:B------:R-:W-:-:S04]  /*0470*/  FFMA R13, R10, 1.4426950216293334961, -R13 ;  /* 0x3fb8aa3b0a0d7823 */ /* 0x000fc8000000080d */
[----:B------:R-:W-:-:S06]  /*0480*/  FFMA R13, R10, 1.925963033500011079e-08, R13 ;  /* 0x32a570600a0d7823 */ /* 0x000fcc000000000d */
[----:B------:R-:W0:Y:S02]  /*0490*/  MUFU.EX2 R13, R13 ;  /* 0x0000000d000d7308 */ /* 0x000e240000000800 */
[----:B0-----:R-:W-:Y:S01]  /*04a0*/  FFMA R3, R6, R13, R3 ;  /* 0x0000000d06037223 */ /* 0x001fe20000000003 */
[----:B------:R-:W-:Y:S06]  /*04b0*/  @!P0 BRA `(.L_x_14) ;  /* 0xfffffffc00bc8947 */ /* 0x000fec000383ffff */
.L_x_13:
[----:B------:R-:W-:Y:S05]  /*04c0*/  BSYNC.RECONVERGENT B0 ;  /* 0x0000000000007941 */ /* 0x000fea0003800200 */
.L_x_12:
[----:B------:R1:W-:Y:S01]  /*04d0*/  STS [R0], R3 ;  /* 0x0000000300007388 */ /* 0x0003e20000000800 */
[----:B------:R-:W-:Y:S01]  /*04e0*/  UISETP.GE.U32.AND UP0, UPT, UR9, 0x2, UPT ;  /* 0x000000020900788c */ /* 0x000fe2000bf06070 */
[----:B------:R-:W-:Y:S08]  /*04f0*/  BAR.SYNC.DEFER_BLOCKING 0x0 ;  /* 0x0000000000007b1d */ /* 0x000ff00000010000 */
[----:B-1----:R-:W-:Y:S05]  /*0500*/  BRA.U !UP0, `(.L_x_15) ;  /* 0x0000000108307547 */ /* 0x002fea000b800000 */
[----:B------:R-:W-:-:S07]  /*0510*/  IMAD.U32 R3, RZ, RZ, UR9 ;  /* 0x00000009ff037e24 */ /* 0x000fce000f8e00ff */
.L_x_16:
[----:B------:R-:W-:-:S04]  /*0520*/  SHF.R.U32.HI R7, RZ, 0x1, R3 ;  /* 0x00000001ff077819 */ /* 0x000fc80000011603 */
[----:B------:R-:W-:-:S13]  /*0530*/  ISETP.GE.U32.AND P0, PT, R2, R7, PT ;  /* 0x000000070200720c */ /* 0x000fda0003f06070 */
[----:B------:R-:W-:Y:S01]  /*0540*/  @!P0 IMAD R4, R7, 0x4, R0 ;  /* 0x0000000407048824 */ /* 0x000fe200078e0200 */
[----:B------:R-:W-:Y:S05]  /*0550*/  @!P0 LDS R5, [R0] ;  /* 0x0000000000058984 */ /* 0x000fea0000000800 */
[----:B------:R-:W1:Y:S02]  /*0560*/  @!P0 LDS R4, [R4] ;  /* 0x0000000004048984 */ /* 0x000e640000000800 */
[----:B-1----:R-:W-:-:S05]  /*0570*/  @!P0 FADD R5, R4, R5 ;  /* 0x0000000504058221 */ /* 0x002fca0000000000 */
[----:B------:R1:W-:Y:S01]  /*0580*/  @!P0 STS [R0], R5 ;  /* 0x0000000500008388 */ /* 0x0003e20000000800 */
[----:B------:R-:W-:Y:S01]  /*0590*/  BAR.SYNC.DEFER_BLOCKING 0x0 ;  /* 0x0000000000007b1d */ /* 0x000fe20000010000 */
[----:B------:R-:W-:Y:S01]  /*05a0*/  ISETP.GT.U32.AND P0, PT, R3, 0x3, PT ;  /* 0x000000030300780c */ /* 0x000fe20003f04070 */
[----:B------:R-:W-:-:S12]  /*05b0*/  IMAD.MOV.U32 R3, RZ, RZ, R7 ;  /* 0x000000ffff037224 */ /* 0x000fd800078e0007 */
[----:B-1----:R-:W-:Y:S05]  /*05c0*/  @P0 BRA `(.L_x_16) ;  /* 0xfffffffc00d40947 */ /* 0x002fea000383ffff */
.L_x_15:
[----:B------:R-:W1:Y:S01]  /*05d0*/  S2UR UR5, SR_CgaCtaId ;  /* 0x00000000000579c3 */ /* 0x000e620000008800 */
[----:B------:R-:W-:-:S07]  /*05e0*/  UMOV UR4, 0x400 ;  /* 0x0000040000047882 */ /* 0x000fce0000000000 */
[----:B------:R-:W2:Y:S08]  /*05f0*/  LDC R9, c[0x0][0x388] ;  /* 0x0000e200ff097b82 */ /* 0x000eb00000000800 */
[----:B------:R-:W3:Y:S01]  /*0600*/  LDC.64 R4, c[0x0][0x380] ;  /* 0x0000e000ff047b82 */ /* 0x000ee20000000a00 */
[----:B-1----:R-:W-:Y:S01]  /*0610*/  ULEA UR4, UR5, UR4, 0x18 ;  /* 0x0000000405047291 */ /* 0x002fe2000f8ec0ff */
[----:B------:R-:W1:Y:S08]  /*0620*/  LDCU UR5, c[0x0][0x388] ;  /* 0x00007100ff0577ac */ /* 0x000e700008000800 */
[----:B------:R-:W4:Y:S02]  /*0630*/  LDS R3, [UR4] ;  /* 0x00000004ff037984 */ /* 0x000f240008000800 */
[----:B------:R-:W5:Y:S01]  /*0640*/  LDCU UR4, c[0x0][0x388] ;  /* 0x00007100ff0477ac */ /* 0x000f620008000800 */
[----:B------:R-:W-:Y:S01]  /*0650*/  BAR.SYNC.DEFER_BLOCKING 0x0 ;  /* 0x0000000000007b1d */ /* 0x000fe20000010000 */
[----:B-----5:R-:W-:-:S13]  /*0660*/  ISETP.GE.AND P0, PT, R2, UR4, PT ;  /* 0x0000000402007c0c */ /* 0x020fda000bf06270 */
[----:B-123--:R-:W-:Y:S05]  /*0670*/  @P0 EXIT ;  /* 0x000000000000094d */ /* 0x00efea0003800000 */
.L_x_19:
[----:B------:R-:W-:-:S04]  /*0680*/  IMAD R7, R9, UR8, R2 ;  /* 0x0000000809077c24 */ /* 0x000fc8000f8e0202 */
[----:B------:R-:W-:-:S05]  /*0690*/  IMAD.WIDE R6, R7, 0x4, R4 ;  /* 0x0000000407067825 */ /* 0x000fca00078e0204 */
[----:B------:R-:W0:Y:S01]  /*06a0*/  LDG.E R11, desc[UR6][R6.64] ;  /* 0x00000006060b7981 */ /* 0x000e22000c1e1900 */
[----:B------:R-:W-:Y:S02]  /*06b0*/  HFMA2 R0, -RZ, RZ, 0.96630859375, -0.0022525787353515625 ;  /* 0x3bbb989dff007431 */ /* 0x000fe400000001ff */
[----:B------:R-:W-:Y:S01]  /*06c0*/  IMAD.MOV.U32 R13, RZ, RZ, 0x437c0000 ;  /* 0x437c0000ff0d7424 */ /* 0x000fe200078e00ff */
[----:B----4-:R-:W1:Y:S01]  /*06d0*/  MUFU.RCP R12, R3 ;  /* 0x00000003000c7308 */ /* 0x010e620000001000 */
[----:B------:R-:W-:Y:S01]  /*06e0*/  BSSY.RECONVERGENT B0, `(.L_x_17) ;  /* 0x0000014000007945 */ /* 0x000fe20003800200 */
[----:B0-----:R-:W-:-:S04]  /*06f0*/  FADD R11, -R8, R11 ;  /* 0x0000000b080b7221 */ /* 0x001fc80000000100 */
[----:B------:R-:W-:-:S04]  /*0700*/  FFMA.SAT R0, R11, R0, 0.5 ;  /* 0x3f0000000b007423 */ /* 0x000fc80000002000 */
[----:B------:R-:W-:Y:S01]  /*0710*/  FFMA.RM R0, R0, R13, 12582913 ;  /* 0x4b40000100007423 */ /* 0x000fe2000000400d */
[----:B-1----:R-:W-:-:S03]  /*0720*/  FFMA R13, -R3, R12, 1 ;  /* 0x3f800000030d7423 */ /* 0x002fc6000000010c */
[C---:B------:R-:W-:Y:S01]  /*0730*/  FADD R10, R0.reuse, -12583039 ;  /* 0xcb40007f000a7421 */ /* 0x040fe20000000000 */
[----:B------:R-:W-:Y:S02]  /*0740*/  IMAD.SHL.U32 R0, R0, 0x800000, RZ ;  /* 0x0080000000007824 */ /* 0x000fe400078e00ff */
[----:B------:R-:W-:Y:S01]  /*0750*/  FFMA R13, R12, R13, R12 ;  /* 0x0000000d0c0d7223 */ /* 0x000fe2000000000c */
[----:B------:R-:W-:-:S04]  /*0760*/  FFMA R10, R11, 1.4426950216293334961, -R10 ;  /* 0x3fb8aa3b0b0a7823 */ /* 0x000fc8000000080a */
[----:B------:R-:W-:-:S04]  /*0770*/  FFMA R10, R11, 1.925963033500011079e-08, R10 ;  /* 0x32a570600b0a7823 */ /* 0x000fc8000000000a */
[----:B------:R-:W0:Y:S02]  /*0780*/  MUFU.EX2 R11, R10 ;  /* 0x0000000a000b7308 */ /* 0x000e240000000800 */
[----:B0-----:R-:W-:-:S06]  /*0790*/  FMUL R0, R0, R11 ;  /* 0x0000000b00007220 */ /* 0x001fcc0000400000 */
[----:B------:R-:W0:Y:S01]  /*07a0*/  FCHK P0, R0, R3 ;  /* 0x0000000300007302 */ /* 0x000e220000000000 */
[----:B------:R-:W-:-:S04]  /*07b0*/  FFMA R12, R0, R13, RZ ;  /* 0x0000000d000c7223 */ /* 0x000fc800000000ff */
[----:B------:R-:W-:-:S04]  /*07c0*/  FFMA R11, -R3, R12, R0 ;  /* 0x0000000c030b7223 */ /* 0x000fc80000000100 */
[----:B------:R-:W-:Y:S01]  /*07d0*/  FFMA R11, R13, R11, R12 ;  /* 0x0000000b0d0b7223 */ /* 0x000fe2000000000c */
[----:B0-----:R-:W-:Y:S06]  /*07e0*/  @!P0 BRA `(.L_x_18) ;  /* 0x00000000000c8947 */ /* 0x001fec0003800000 */
[----:B------:R-:W-:-:S07]  /*07f0*/  MOV R10, 0x810 ;  /* 0x00000810000a7802 */ /* 0x000fce0000000f00 */
[----:B------:R-:W-:Y:S05]  /*0800*/  CALL.REL.NOINC `($__internal_0_$__cuda_sm3x_div_rn_noftz_f32_slowpath) ;  /* 0x00000000001c7944 */ /* 0x000fea0003c00000 */
[----:B------:R-:W-:-:S07]  /*0810*/  IMAD.MOV.U32 R11, RZ, RZ, R0 ;  /* 0x000000ffff0b7224 */ /* 0x000fce00078e0000 */
.L_x_18:
[----:B------:R-:W-:Y:S05]  /*0820*/  BSYNC.RECONVERGENT B0 ;  /* 0x0000000000007941 */ /* 0x000fea0003800200 */
.L_x_17:
[----:B------:R1:W-:Y:S01]  /*0830*/  STG.E desc[UR6][R6.64], R11 ;  /* 0x0000000b06007986 */ /* 0x0003e2000c101906 */
[----:B------:R-:W-:-:S04]  /*0840*/  IADD3 R2, PT, PT, R2, UR9, RZ ;  /* 0x0000000902027c10 */ /* 0x000fc8000fffe0ff */
[----:B------:R-:W-:-:S13]  /*0850*/  ISETP.GE.AND P0, PT, R2, UR5, PT ;  /* 0x0000000502007c0c */ /* 0x000fda000bf06270 */
[----:B-1----:R-:W-:Y:S05]  /*0860*/  @!P0 BRA `(.L_x_19) ;  /* 0xfffffffc00848947 */ /* 0x002fea000383ffff */
[----:B------:R-:W-:Y:S05]  /*0870*/  EXIT ;  /* 0x000000000000794d */ /* 0x000fea0003800000 */
        .weak           $__internal_0_$__cuda_sm3x_div_rn_noftz_f32_slowpath
        .type           $__internal_0_$__cuda_sm3x_div_rn_noftz_f32_slowpath,@function
        .size           $__internal_0_$__cuda_sm3x_div_rn_noftz_f32_slowpath,(.L_x_39 - $__internal_0_$__cuda_sm3x_div_rn_noftz_f32_slowpath)
$__internal_0_$__cuda_sm3x_div_rn_noftz_f32_slowpath:
[----:B------:R-:W-:Y:S01]  /*0880*/  SHF.R.U32.HI R12, RZ, 0x17, R3 ;  /* 0x00000017ff0c7819 */ /* 0x000fe20000011603 */
[----:B------:R-:W-:Y:S01]  /*0890*/  BSSY.RECONVERGENT B1, `(.L_x_20) ;  /* 0x0000064000017945 */ /* 0x000fe20003800200 */
[--C-:B------:R-:W-:Y:S01]  /*08a0*/  SHF.R.U32.HI R11, RZ, 0x17, R0.reuse ;  /* 0x00000017ff0b7819 */ /* 0x100fe20000011600 */
[----:B------:R-:W-:Y:S01]  /*08b0*/  IMAD.MOV.U32 R13, RZ, RZ, R0 ;  /* 0x000000ffff0d7224 */ /* 0x000fe200078e0000 */
[----:B------:R-:W-:Y:S02]  /*08c0*/  LOP3.LUT R12, R12, 0xff, RZ, 0xc0, !PT ;  /* 0x000000ff0c0c7812 */ /* 0x000fe400078ec0ff */
[----:B------:R-:W-:Y:S02]  /*08d0*/  LOP3.LUT R18, R11, 0xff, RZ, 0xc0, !PT ;  /* 0x000000ff0b127812 */ /* 0x000fe400078ec0ff */
[----:B------:R-:W-:Y:S01]  /*08e0*/  MOV R14, R3 ;  /* 0x00000003000e7202 */ /* 0x000fe20000000f00 */
[----:B------:R-:W-:Y:S02]  /*08f0*/  VIADD R15, R12, 0xffffffff ;  /* 0xffffffff0c0f7836 */ /* 0x000fe40000000000 */
[----:B------:R-:W-:-:S03]  /*0900*/  VIADD R16, R18, 0xffffffff ;  /* 0xffffffff12107836 */ /* 0x000fc60000000000 */
[----:B------:R-:W-:-:S04]  /*0910*/  ISETP.GT.U32.AND P0, PT, R15, 0xfd, PT ;  /* 0x000000fd0f00780c */ /* 0x000fc80003f04070 */
[----:B------:R-:W-:-:S13]  /*0920*/  ISETP.GT.U32.OR P0, PT, R16, 0xfd, P0 ;  /* 0x000000fd1000780c */ /* 0x000fda0000704470 */
[----:B------:R-:W-:Y:S01]  /*0930*/  @!P0 IMAD.MOV.U32 R11, RZ, RZ, RZ ;  /* 0x000000ffff0b8224 */ /* 0x000fe200078e00ff */
[----:B------:R-:W-:Y:S06]  /*0940*/  @!P0 BRA `(.L_x_21) ;  /* 0x00000000005c8947 */ /* 0x000fec0003800000 */
[----:B------:R-:W-:Y:S02]  /*0950*/  FSETP.GTU.FTZ.AND P1, PT, |R3|, +INF , PT ;  /* 0x7f8000000300780b */ /* 0x000fe40003f3c200 */
[----:B------:R-:W-:-:S04]  /*0960*/  FSETP.GTU.FTZ.AND P0, PT, |R0|, +INF , PT ;  /* 0x7f8000000000780b */ /* 0x000fc80003f1c200 */
[----:B------:R-:W-:-:S13]  /*0970*/  PLOP3.LUT P0, PT, P0, P1, PT, 0xf8, 0x8f ;  /* 0x00000000008f781c */ /* 0x000fda0000703f70 */
[----:B------:R-:W-:Y:S05]  /*0980*/  @P0 BRA `(.L_x_22) ;  /* 0x00000004004c0947 */ /* 0x000fea0003800000 */
[----:B------:R-:W-:-:S13]  /*0990*/  LOP3.LUT P0, RZ, R14, 0x7fffffff, R13, 0xc8, !PT ;  /* 0x7fffffff0eff7812 */ /* 0x000fda000780c80d */
[----:B------:R-:W-:Y:S05]  /*09a0*/  @!P0 BRA `(.L_x_23) ;  /* 0x00000004003c8947 */ /* 0x000fea0003800000 */
[C---:B------:R-:W-:Y:S02]  /*09b0*/  FSETP.NEU.FTZ.AND P2, PT, |R0|.reuse, +INF , PT ;  /* 0x7f8000000000780b */ /* 0x040fe40003f5d200 */
[----:B------:R-:W-:Y:S02]  /*09c0*/  FSETP.NEU.FTZ.AND P1, PT, |R3|, +INF , PT ;  /* 0x7f8000000300780b */ /* 0x000fe40003f3d200 */
[----:B------:R-:W-:-:S11]  /*09d0*/  FSETP.NEU.FTZ.AND P0, PT, |R0|, +INF , PT ;  /* 0x7f8000000000780b */ /* 0x000fd60003f1d200 */
[----:B------:R-:W-:Y:S05]  /*09e0*/  @!P1 BRA !P2, `(.L_x_23) ;  /* 0x00000004002c9947 */ /* 0x000fea0005000000 */
[----:B------:R-:W-:-:S04]  /*09f0*/  LOP3.LUT P2, RZ, R13, 0x7fffffff, RZ, 0xc0, !PT ;  /* 0x7fffffff0dff7812 */ /* 0x000fc8000784c0ff */
[----:B------:R-:W-:-:S13]  /*0a00*/  PLOP3.LUT P1, PT, P1, P2, PT, 0x2f, 0xf2 ;  /* 0x0000000000f2781c */ /* 0x000fda0000f24577 */
[----:B------:R-:W-:Y:S05]  /*0a10*/  @P1 BRA `(.L_x_24) ;  /* 0x0000000400181947 */ /* 0x000fea0003800000 */
[----:B------:R-:W-:-:S04]  /*0a20*/  LOP3.LUT P1, RZ, R14, 0x7fffffff, RZ, 0xc0, !PT ;  /* 0x7fffffff0eff7812 */ /* 0x000fc8000782c0ff */
[----:B------:R-:W-:-:S13]  /*0a30*/  PLOP3.LUT P0, PT, P0, P1, PT, 0x2f, 0xf2 ;  /* 0x0000000000f2781c */ /* 0x000fda0000702577 */
[----:B------:R-:W-:Y:S05]  /*0a40*/  @P0 BRA `(.L_x_25) ;  /* 0x0000000400000947 */ /* 0x000fea0003800000 */
[----:B------:R-:W-:Y:S02]  /*0a50*/  ISETP.GE.AND P0, PT, R16, RZ, PT ;  /* 0x000000ff1000720c */ /* 0x000fe40003f06270 */
[----:B------:R-:W-:-:S11]  /*0a60*/  ISETP.GE.AND P1, PT, R15, RZ, PT ;  /* 0x000000ff0f00720c */ /* 0x000fd60003f26270 */
[----:B------:R-:W-:Y:S02]  /*0a70*/  @P0 IMAD.MOV.U32 R11, RZ, RZ, RZ ;  /* 0x000000ffff0b0224 */ /* 0x000fe400078e00ff */
[----:B------:R-:W-:Y:S01]  /*0a80*/  @!P0 FFMA R13, R0, 1.84467440737095516160e+19, RZ ;  /* 0x5f800000000d8823 */ /* 0x000fe200000000ff */
[----:B------:R-:W-:Y:S02]  /*0a90*/  @!P0 IMAD.MOV.U32 R11, RZ, RZ, -0x40 ;  /* 0xffffffc0ff0b8424 */ /* 0x000fe400078e00ff */
[----:B------:R-:W-:-:S03]  /*0aa0*/  @!P1 FFMA R14, R3, 1.84467440737095516160e+19, RZ ;  /* 0x5f800000030e9823 */ /* 0x000fc600000000ff */
[----:B------:R-:W-:-:S07]  /*0ab0*/  @!P1 IADD3 R11, PT, PT, R11, 0x40, RZ ;  /* 0x000000400b0b9810 */ /* 0x000fce0007ffe0ff */
.L_x_21:
[----:B------:R-:W-:Y:S01]  /*0ac0*/  LEA R15, R12, 0xc0800000, 0x17 ;  /* 0xc08000000c0f7811 */ /* 0x000fe200078eb8ff */
[----:B------:R-:W-:Y:S04]  /*0ad0*/  BSSY.RECONVERGENT B2, `(.L_x_26) ;  /* 0x0000036000027945 */ /* 0x000fe80003800200 */
[----:B------:R-:W-:Y:S02]  /*0ae0*/  IMAD.IADD R15, R14, 0x1, -R15 ;  /* 0x000000010e0f7824 */ /* 0x000fe400078e0a0f */
[----:B------:R-:W-:Y:S02]  /*0af0*/  VIADD R14, R18, 0xffffff81 ;  /* 0xffffff81120e7836 */ /* 0x000fe40000000000 */
[----:B------:R-:W0:Y:S01]  /*0b00*/  MUFU.RCP R16, R15 ;  /* 0x0000000f00107308 */ /* 0x000e220000001000 */
[----:B------:R-:W-:Y:S01]  /*0b10*/  FADD.FTZ R17, -R15, -RZ ;  /* 0x800000ff0f117221 */ /* 0x000fe20000010100 */
[C---:B------:R-:W-:Y:S01]  /*0b20*/  IMAD R0, R14.reuse, -0x800000, R13 ;  /* 0xff8000000e007824 */ /* 0x040fe200078e020d */
[----:B------:R-:W-:-:S05]  /*0b30*/  IADD3 R14, PT, PT, R14, 0x7f, -R12 ;  /* 0x0000007f0e0e7810 */ /* 0x000fca0007ffe80c */
[----:B------:R-:W-:Y:S02]  /*0b40*/  IMAD.IADD R11, R14, 0x1, R11 ;  /* 0x000000010e0b7824 */ /* 0x000fe400078e020b */
[----:B0-----:R-:W-:-:S04]  /*0b50*/  FFMA R19, R16, R17, 1 ;  /* 0x3f80000010137423 */ /* 0x001fc80000000011 */
[----:B------:R-:W-:-:S04]  /*0b60*/  FFMA R18, R16, R19, R16 ;  /* 0x0000001310127223 */ /* 0x000fc80000000010 */
[----:B------:R-:W-:-:S04]  /*0b70*/  FFMA R13, R0, R18, RZ ;  /* 0x00000012000d7223 */ /* 0x000fc800000000ff */
[----:B------:R-:W-:-:S04]  /*0b80*/  FFMA R16, R17, R13, R0 ;  /* 0x0000000d11107223 */ /* 0x000fc80000000000 */
[----:B------:R-:W-:-:S04]  /*0b90*/  FFMA R19, R18, R16, R13 ;  /* 0x0000001012137223 */ /* 0x000fc8000000000d */
[----:B------:R-:W-:-:S04]  /*0ba0*/  FFMA R16, R17, R19, R0 ;  /* 0x0000001311107223 */ /* 0x000fc80000000000 */
[----:B------:R-:W-:-:S05]  /*0bb0*/  FFMA R0, R18, R16, R19 ;  /* 0x0000001012007223 */ /* 0x000fca0000000013 */
[----:B------:R-:W-:-:S04]  /*0bc0*/  SHF.R.U32.HI R12, RZ, 0x17, R0 ;  /* 0x00000017ff0c7819 */ /* 0x000fc80000011600 */
[----:B------:R-:W-:-:S04]  /*0bd0*/  LOP3.LUT R12, R12, 0xff, RZ, 0xc0, !PT ;  /* 0x000000ff0c0c7812 */ /* 0x000fc800078ec0ff */
[----:B------:R-:W-:-:S05]  /*0be0*/  IADD3 R15, PT, PT, R12, R11, RZ ;  /* 0x0000000b0c0f7210 */ /* 0x000fca0007ffe0ff */
[----:B------:R-:W-:-:S05]  /*0bf0*/  VIADD R12, R15, 0xffffffff ;  /* 0xffffffff0f0c7836 */ /* 0x000fca0000000000 */
[----:B------:R-:W-:-:S13]  /*0c00*/  ISETP.GE.U32.AND P0, PT, R12, 0xfe, PT ;  /* 0x000000fe0c00780c */ /* 0x000fda0003f06070 */
[----:B------:R-:W-:Y:S05]  /*0c10*/  @!P0 BRA `(.L_x_27) ;  /* 0x0000000000808947 */ /* 0x000fea0003800000 */
[----:B------:R-:W-:-:S13]  /*0c20*/  ISETP.GT.AND P0, PT, R15, 0xfe, PT ;  /* 0x000000fe0f00780c */ /* 0x000fda0003f04270 */
[----:B------:R-:W-:Y:S05]  /*0c30*/  @P0 BRA `(.L_x_28) ;  /* 0x00000000006c0947 */ /* 0x000fea0003800000 */
[----:B------:R-:W-:-:S13]  /*0c40*/  ISETP.GE.AND P0, PT, R15, 0x1, PT ;  /* 0x000000010f00780c */ /* 0x000fda0003f06270 */
[----:B------:R-:W-:Y:S05]  /*0c50*/  @P0 BRA `(.L_x_29) ;  /* 0x0000000000740947 */ /* 0x000fea0003800000 */
[----:B------:R-:W-:Y:S02]  /*0c60*/  ISETP.GE.AND P0, PT, R15, -0x18, PT ;  /* 0xffffffe80f00780c */ /* 0x000fe40003f06270 */
[----:B------:R-:W-:-:S11]  /*0c70*/  LOP3.LUT R0, R0, 0x80000000, RZ, 0xc0, !PT ;  /* 0x8000000000007812 */ /* 0x000fd600078ec0ff */
[----:B------:R-:W-:Y:S05]  /*0c80*/  @!P0 BRA `(.L_x_29) ;  /* 0x0000000000688947 */ /* 0x000fea0003800000 */
[CCC-:B------:R-:W-:Y:S01]  /*0c90*/  FFMA.RZ R11, R18.reuse, R16.reuse, R19.reuse ;  /* 0x00000010120b7223 */ /* 0x1c0fe2000000c013 */
[C---:B------:R-:W-:Y:S02]  /*0ca0*/  VIADD R14, R15.reuse, 0x20 ;  /* 0x000000200f0e7836 */ /* 0x040fe40000000000 */
[CCC-:B------:R-:W-:Y:S01]  /*0cb0*/  FFMA.RM R12, R18.reuse, R16.reuse, R19.reuse ;  /* 0x00000010120c7223 */ /* 0x1c0fe20000004013 */
[----:B------:R-:W-:Y:S02]  /*0cc0*/  ISETP.NE.AND P2, PT, R15, RZ, PT ;  /* 0x000000ff0f00720c */ /* 0x000fe40003f45270 */
[----:B------:R-:W-:Y:S01]  /*0cd0*/  LOP3.LUT R13, R11, 0x7fffff, RZ, 0xc0, !PT ;  /* 0x007fffff0b0d7812 */ /* 0x000fe200078ec0ff */
[----:B------:R-:W-:Y:S01]  /*0ce0*/  FFMA.RP R11, R18, R16, R19 ;  /* 0x00000010120b7223 */ /* 0x000fe20000008013 */
[----:B------:R-:W-:Y:S01]  /*0cf0*/  ISETP.NE.AND P1, PT, R15, RZ, PT ;  /* 0x000000ff0f00720c */ /* 0x000fe20003f25270 */
[----:B------:R-:W-:Y:S01]  /*0d00*/  IMAD.MOV R15, RZ, RZ, -R15 ;  /* 0x000000ffff0f7224 */ /* 0x000fe200078e0a0f */
[----:B------:R-:W-:-:S02]  /*0d10*/  LOP3.LUT R13, R13, 0x800000, RZ, 0xfc, !PT ;  /* 0x008000000d0d7812 */ /* 0x000fc400078efcff */
[----:B------:R-:W-:Y:S02]  /*0d20*/  FSETP.NEU.FTZ.AND P0, PT, R11, R12, PT ;  /* 0x0000000c0b00720b */ /* 0x000fe40003f1d000 */
[----:B------:R-:W-:Y:S02]  /*0d30*/  SHF.L.U32 R14, R13, R14, RZ ;  /* 0x0000000e0d0e7219 */ /* 0x000fe400000006ff */
[----:B------:R-:W-:Y:S02]  /*0d40*/  SEL R12, R15, RZ, P2 ;  /* 0x000000ff0f0c7207 */ /* 0x000fe40001000000 */
[----:B------:R-:W-:Y:S02]  /*0d50*/  ISETP.NE.AND P1, PT, R14, RZ, P1 ;  /* 0x000000ff0e00720c */ /* 0x000fe40000f25270 */
[----:B------:R-:W-:Y:S02]  /*0d60*/  SHF.R.U32.HI R12, RZ, R12, R13 ;  /* 0x0000000cff0c7219 */ /* 0x000fe4000001160d */
[----:B------:R-:W-:-:S02]  /*0d70*/  PLOP3.LUT P0, PT, P0, P1, PT, 0xf8, 0x8f ;  /* 0x00000000008f781c */ /* 0x000fc40000703f70 */
[----:B------:R-:W-:Y:S02]  /*0d80*/  SHF.R.U32.HI R14, RZ, 0x1, R12 ;  /* 0x00000001ff0e7819 */ /* 0x000fe4000001160c */
[----:B------:R-:W-:-:S04]  /*0d90*/  SEL R11, RZ, 0x1, !P0 ;  /* 0x00000001ff0b7807 */ /* 0x000fc80004000000 */
[----:B------:R-:W-:-:S04]  /*0da0*/  LOP3.LUT R11, R11, 0x1, R14, 0xf8, !PT ;  /* 0x000000010b0b7812 */ /* 0x000fc800078ef80e */
[----:B------:R-:W-:-:S04]  /*0db0*/  LOP3.LUT R11, R11, R12, RZ, 0xc0, !PT ;  /* 0x0000000c0b0b7212 */ /* 0x000fc800078ec0ff */
[----:B------:R-:W-:-:S04]  /*0dc0*/  IADD3 R11, PT, PT, R14, R11, RZ ;  /* 0x0000000b0e0b7210 */ /* 0x000fc80007ffe0ff */
[----:B------:R-:W-:Y:S01]  /*0dd0*/  LOP3.LUT R0, R11, R0, RZ, 0xfc, !PT ;  /* 0x000000000b007212 */ /* 0x000fe200078efcff */
[----:B------:R-:W-:Y:S06]  /*0de0*/  BRA `(.L_x_29) ;  /* 0x0000000000107947 */ /* 0x000fec0003800000 */
.L_x_28:
[----:B------:R-:W-:-:S04]  /*0df0*/  LOP3.LUT R0, R0, 0x80000000, RZ, 0xc0, !PT ;  /* 0x8000000000007812 */ /* 0x000fc800078ec0ff */
[----:B------:R-:W-:Y:S01]  /*0e00*/  LOP3.LUT R0, R0, 0x7f800000, RZ, 0xfc, !PT ;  /* 0x7f80000000007812 */ /* 0x000fe200078efcff */
[----:B------:R-:W-:Y:S06]  /*0e10*/  BRA `(.L_x_29) ;  /* 0x0000000000047947 */ /* 0x000fec0003800000 */
.L_x_27:
[----:B------:R-:W-:-:S07]  /*0e20*/  IMAD R0, R11, 0x800000, R0 ;  /* 0x008000000b007824 */ /* 0x000fce00078e0200 */
.L_x_29:
[----:B------:R-:W-:Y:S05]  /*0e30*/  BSYNC.RECONVERGENT B2 ;  /* 0x0000000000027941 */ /* 0x000fea0003800200 */
.L_x_26:
[----:B------:R-:W-:Y:S05]  /*0e40*/  BRA `(.L_x_30) ;  /* 0x0000000000207947 */ /* 0x000fea0003800000 */
.L_x_25:
[----:B------:R-:W-:-:S04]  /*0e50*/  LOP3.LUT R0, R14, 0x80000000, R13, 0x48, !PT ;  /* 0x800000000e007812 */ /* 0x000fc800078e480d */
[----:B------:R-:W-:Y:S01]  /*0e60*/  LOP3.LUT R0, R0, 0x7f800000, RZ, 0xfc, !PT ;  /* 0x7f80000000007812 */ /* 0x000fe200078efcff */
[----:B------:R-:W-:Y:S06]  /*0e70*/  BRA `(.L_x_30) ;  /* 0x0000000000147947 */ /* 0x000fec0003800000 */
.L_x_24:
[----:B------:R-:W-:Y:S01]  /*0e80*/  LOP3.LUT R0, R14, 0x80000000, R13, 0x48, !PT ;  /* 0x800000000e007812 */ /* 0x000fe200078e480d */
[----:B------:R-:W-:Y:S06]  /*0e90*/  BRA `(.L_x_30) ;  /* 0x00000000000c7947 */ /* 0x000fec0003800000 */
.L_x_23:
[----:B------:R-:W0:Y:S01]  /*0ea0*/  MUFU.RSQ R0, -QNAN ;  /* 0xffc0000000007908 */ /* 0x000e220000001400 */
[----:B------:R-:W-:Y:S05]  /*0eb0*/  BRA `(.L_x_30) ;  /* 0x0000000000047947 */ /* 0x000fea0003800000 */
.L_x_22:
[----:B------:R-:W-:-:S07]  /*0ec0*/  FADD.FTZ R0, R0, R3 ;  /* 0x0000000300007221 */ /* 0x000fce0000010000 */
.L_x_30:
[----:B------:R-:W-:Y:S05]  /*0ed0*/  BSYNC.RECONVERGENT B1 ;  /* 0x0000000000017941 */ /* 0x000fea0003800200 */
.L_x_20:
[----:B------:R-:W-:-:S04]  /*0ee0*/  IMAD.MOV.U32 R11, RZ, RZ, 0x0 ;  /* 0x00000000ff0b7424 */ /* 0x000fc800078e00ff */
[----:B0-----:R-:W-:Y:S05]  /*0ef0*/  RET.REL.NODEC R10 `(_Z14kernel_softmaxPfi) ;  /* 0xfffffff00a407950 */ /* 0x001fea0003c3ffff */
.L_x_31:
        /* <DEDUP_REMOVED lines=16> */
.L_x_39:


//--------------------- .text._Z10kernel_QKTPKfS0_Pfiif --------------------------
	.section	.text._Z10kernel_QKTPKfS0_Pfiif,"ax",@progbits
	.align	128
        .global         _Z10kernel_QKTPKfS0_Pfiif
        .type           _Z10kernel_QKTPKfS0_Pfiif,@function
        .size           _Z10kernel_QKTPKfS0_Pfiif,(.L_x_42 - _Z10kernel_QKTPKfS0_Pfiif)
        .other          _Z10kernel_QKTPKfS0_Pfiif,@"STO_CUDA_ENTRY STV_DEFAULT"
_Z10kernel_QKTPKfS0_Pfiif:
.text._Z10kernel_QKTPKfS0_Pfiif:
[----:B------:R-:W-:Y:S01]  /*0000*/  LDC R1, c[0x0][0x37c] ;  /* 0x0000df00ff017b82 */ /* 0x000fe20000000800 */
[----:B------:R-:W0:Y:S07]  /*0010*/  S2R R3, SR_TID.Y ;  /* 0x0000000000037919 */ /* 0x000e2e0000002200 */
[----:B------:R-:W0:Y:S01]  /*0020*/  LDC R0, c[0x0][0x364] ;  /* 0x0000d900ff007b82 */ /* 0x000e220000000800 */
[----:B------:R-:W1:Y:S01]  /*0030*/  LDCU UR11, c[0x0][0x398] ;  /* 0x00007300ff0b77ac */ /* 0x000e620008000800 */
[----:B------:R-:W2:Y:S06]  /*0040*/  S2R R2, SR_TID.X ;  /* 0x0000000000027919 */ /* 0x000eac0000002100 */
[----:B------:R-:W0:Y:S08]  /*0050*/  S2UR UR4, SR_CTAID.Y ;  /* 0x00000000000479c3 */ /* 0x000e300000002600 */
[----:B------:R-:W2:Y:S08]  /*0060*/  S2UR UR5, SR_CTAID.X ;  /* 0x00000000000579c3 */ /* 0x000eb00000002500 */
[----:B------:R-:W2:Y:S01]  /*0070*/  LDC R7, c[0x0][0x360] ;  /* 0x0000d800ff077b82 */ /* 0x000ea20000000800 */
[----:B0-----:R-:W-:-:S02]  /*0080*/  IMAD R0, R0, UR4, R3 ;  /* 0x0000000400007c24 */ /* 0x001fc4000f8e0203 */
[----:B--2---:R-:W-:-:S05]  /*0090*/  IMAD R7, R7, UR5, R2 ;  /* 0x0000000507077c24 */ /* 0x004fca000f8e0202 */
[----:B------:R-:W-:-:S04]  /*00a0*/  VIMNMX R2, PT, PT, R0, R7, !PT ;  /* 0x0000000700027248 */ /* 0x000fc80007fe0100 */
[----:B-1----:R-:W-:-:S13]  /*00b0*/  ISETP.GE.AND P0, PT, R2, UR11, PT ;  /* 0x0000000b02007c0c */ /* 0x002fda000bf06270 */
[----:B------:R-:W-:Y:S05]  /*00c0*/  @P0 EXIT ;  /* 0x000000000000094d */ /* 0x000fea0003800000 */
[----:B------:R-:W0:Y:S01]  /*00d0*/  LDCU UR7, c[0x0][0x39c] ;  /* 0x00007380ff0777ac */ /* 0x000e220008000800 */
[----:B------:R-:W-:Y:S01]  /*00e0*/  HFMA2 R14, -RZ, RZ, 0, 0 ;  /* 0x00000000ff0e7431 */ /* 0x000fe200000001ff */
[----:B------:R-:W1:Y:S01]  /*00f0*/  LDCU.64 UR12, c[0x0][0x358] ;  /* 0x00006b00ff0c77ac */ /* 0x000e620008000a00 */
[----:B0-----:R-:W-:-:S09]  /*0100*/  UISETP.GE.AND UP0, UPT, UR7, 0x1, UPT ;  /* 0x000000010700788c */ /* 0x001fd2000bf06270 */
[----:B-1----:R-:W-:Y:S05]  /*0110*/  BRA.U !UP0, `(.L_x_32) ;  /* 0x00000009089c7547 */ /* 0x002fea000b800000 */
[----:B------:R-:W-:Y:S02]  /*0120*/  UISETP.GE.U32.AND UP1, UPT, UR7, 0x10, UPT ;  /* 0x000000100700788c */ /* 0x000fe4000bf26070 */
[----:B------:R-:W-:Y:S01]  /*0130*/  IMAD R8, R0, UR7, RZ ;  /* 0x0000000700087c24 */ /* 0x000fe2000f8e02ff */
[----:B------:R-:W-:Y:S02]  /*0140*/  ULOP3.LUT UR10, UR7, 0xf, URZ, 0xc0, !UPT ;  /* 0x0000000f070a7892 */ /* 0x000fe4000f8ec0ff */
[----:B------:R-:W-:Y:S01]  /*0150*/  IMAD R9, R7, UR7, RZ ;  /* 0x0000000707097c24 */ /* 0x000fe2000f8e02ff */
[----:B------:R-:W-:Y:S01]  /*0160*/  MOV R14, RZ ;  /* 0x000000ff000e7202 */ /* 0x000fe20000000f00 */
[----:B------:R-:W-:Y:S01]  /*0170*/  UMOV UR4, URZ ;  /* 0x000000ff00047c82 */ /* 0x000fe20008000000 */
[----:B------:R-:W-:Y:S01]  /*0180*/  UISETP.NE.AND UP0, UPT, UR10, URZ, UPT ;  /* 0x000000ff0a00728c */ /* 0x000fe2000bf05270 */
[----:B------:R-:W-:Y:S10]  /*0190*/  BRA.U !UP1, `(.L_x_33) ;  /* 0x0000000509107547 */ /* 0x000ff4000b800000 */
[----:B------:R-:W0:Y:S01]  /*01a0*/  LDC.64 R2, c[0x0][0x380] ;  /* 0x0000e000ff027b82 */ /* 0x000e220000000a00 */
[----:B------:R-:W1:Y:S01]  /*01b0*/  LDCU.64 UR8, c[0x0][0x388] ;  /* 0x00007100ff0877ac */ /* 0x000e620008000a00 */
[----:B------:R-:W-:Y:S02]  /*01c0*/  MOV R14, RZ ;  /* 0x000000ff000e7202 */ /* 0x000fe40000000f00 */
[----:B------:R-:W-:Y:S01]  /*01d0*/  MOV R6, R9 ;  /* 0x0000000900067202 */ /* 0x000fe20000000f00 */
[----:B------:R-:W-:Y:S02]  /*01e0*/  ULOP3.LUT UR4, UR7, 0x7ffffff0, URZ, 0xc0, !UPT ;  /* 0x7ffffff007047892 */ /* 0x000fe4000f8ec0ff */
[----:B-1----:R-:W-:Y:S02]  /*01f0*/  UIADD3 UR5, UP1, UPT, UR8, 0x20, URZ ;  /* 0x0000002008057890 */ /* 0x002fe4000ff3e0ff */
[----:B------:R-:W-:Y:S02]  /*0200*/  UIADD3 UR8, UPT, UPT, -UR4, URZ, URZ ;  /* 0x000000ff04087290 */ /* 0x000fe4000fffe1ff */
[----:B------:R-:W-:Y:S01]  /*0210*/  UIADD3.X UR6, UPT, UPT, URZ, UR9, URZ, UP1, !UPT ;  /* 0x00000009ff067290 */ /* 0x000fe20008ffe4ff */
[----:B0-----:R-:W-:-:S03]  /*0220*/  IMAD.WIDE.U32 R2, R8, 0x4, R2 ;  /* 0x0000000408027825 */ /* 0x001fc600078e0002 */
[----:B------:R-:W-:-:S04]  /*0230*/  IADD3 R4, P0, PT, R2, 0x20, RZ ;  /* 0x0000002002047810 */ /* 0x000fc80007f1e0ff */
[----:B------:R-:W-:-:S09]  /*0240*/  IADD3.X R5, PT, PT, RZ, R3, RZ, P0, !PT ;  /* 0x00000003ff057210 */ /* 0x000fd200007fe4ff */
.L_x_34:
[----:B------:R-:W-:Y:S01]  /*0250*/  MOV R2, UR5 ;  /* 0x0000000500027c02 */ /* 0x000fe20008000f00 */
[----:B------:R-:W2:Y:S01]  /*0260*/  LDG.E R15, desc[UR12][R4.64+-0x20] ;  /* 0xffffe00c040f7981 */ /* 0x000ea2000c1e1900 */
[----:B------:R-:W-:-:S03]  /*0270*/  MOV R3, UR6 ;  /* 0x0000000600037c02 */ /* 0x000fc60008000f00 */
[----:B------:R-:W3:Y:S01]  /*0280*/  LDG.E R17, desc[UR12][R4.64+-0x1c] ;  /* 0xffffe40c04117981 */ /* 0x000ee2000c1e1900 */
[----:B------:R-:W-:-:S03]  /*0290*/  IMAD.WIDE R2, R6, 0x4, R2 ;  /* 0x0000000406027825 */ /* 0x000fc600078e0202 */
[----:B------:R-:W4:Y:S04]  /*02a0*/  LDG.E R19, desc[UR12][R4.64+-0x18] ;  /* 0xffffe80c04137981 */ /* 0x000f28000c1e1900 */
[----:B------:R-:W2:Y:S04]  /*02b0*/  LDG.E R16, desc[UR12][R2.64+-0x20] ;  /* 0xffffe00c02107981 */ /* 0x000ea8000c1e1900 */
[----:B------:R-:W3:Y:S04]  /*02c0*/  LDG.E R24, desc[UR12][R2.64+-0x1c] ;  /* 0xffffe40c02187981 */ /* 0x000ee8000c1e1900 */
[----:B------:R-:W4:Y:S04]  /*02d0*/  LDG.E R18, desc[UR12][R2.64+-0x18] ;  /* 0xffffe80c02127981 */ /* 0x000f28000c1e1900 */
[----:B------:R-:W5:Y:S04]  /*02e0*/  LDG.E R20, desc[UR12][R4.64+-0x14] ;  /* 0xffffec0c04147981 */ /* 0x000f68000c1e1900 */
        /* <DEDUP_REMOVED lines=8> */
[----:B------:R-:W5:Y:S01]  /*0370*/  LDG.E R26, desc[UR12][R4.64+0x1c] ;  /* 0x00001c0c041a7981 */ /* 0x000f62000c1e1900 */
[----:B--2---:R-:W-:-:S03]  /*0380*/  FFMA R16, R15, R16, R14 ;  /* 0x000000100f107223 */ /* 0x004fc6000000000e */
[----:B------:R-:W2:Y:S01]  /*0390*/  LDG.E R15, desc[UR12][R4.64+-0x4] ;  /* 0xfffffc0c040f7981 */ /* 0x000ea2000c1e1900 */
[----:B---3--:R-:W-:-:S03]  /*03a0*/  FFMA R24, R17, R24, R16 ;  /* 0x0000001811187223 */ /* 0x008fc60000000010 */
[----:B------:R-:W2:Y:S01]  /*03b0*/  LDG.E R14, desc[UR12][R2.64+-0x4] ;  /* 0xfffffc0c020e7981 */ /* 0x000ea2000c1e1900 */
[----:B----4-:R-:W-:-:S03]  /*03c0*/  FFMA R25, R19, R18, R24 ;  /* 0x0000001213197223 */ /* 0x010fc60000000018 */
[----:B------:R-:W3:Y:S04]  /*03d0*/  LDG.E R16, desc[UR12][R4.64] ;  /* 0x0000000c04107981 */ /* 0x000ee8000c1e1900 */
[----:B------:R-:W3:Y:S01]  /*03e0*/  LDG.E R17, desc[UR12][R2.64] ;  /* 0x0000000c02117981 */ /* 0x000ee2000c1e1900 */
[----:B-----5:R-:W-:-:S03]  /*03f0*/  FFMA R25, R20, R21, R25 ;  /* 0x0000001514197223 */ /* 0x020fc60000000019 */
[----:B------:R-:W4:Y:S04]  /*0400*/  LDG.E R18, desc[UR12][R4.64+0x4] ;  /* 0x0000040c04127981 */ /* 0x000f28000c1e1900 */
[----:B------:R-:W4:Y:S01]  /*0410*/  LDG.E R19, desc[UR12][R2.64+0x4] ;  /* 0x0000040c02137981 */ /* 0x000f22000c1e1900 */
[----:B------:R-:W-:-:S03]  /*0420*/  FFMA R25, R22, R23, R25 ;  /* 0x0000001716197223 */ /* 0x000fc60000000019 */
[----:B------:R-:W5:Y:S04]  /*0430*/  LDG.E R20, desc[UR12][R4.64+0x8] ;  /* 0x0000080c04147981 */ /* 0x000f68000c1e1900 */
[----:B------:R-:W5:Y:S01]  /*0440*/  LDG.E R21, desc[UR12][R2.64+0x8] ;  /* 0x0000080c02157981 */ /* 0x000f62000c1e1900 */
[----:B------:R-:W-:-:S03]  /*0450*/  FFMA R25, R10, R11, R25 ;  /* 0x0000000b0a197223 */ /* 0x000fc60000000019 */
[----:B------:R-:W5:Y:S04]  /*0460*/  LDG.E R22, desc[UR12][R4.64+0xc] ;  /* 0x00000c0c04167981 */ /* 0x000f68000c1e1900 */
[----:B------:R-:W5:Y:S04]  /*0470*/  LDG.E R23, desc[UR12][R2.64+0xc] ;  /* 0x00000c0c02177981 */ /* 0x000f68000c1e1900 */
[----:B------:R-:W5:Y:S01]  /*0480*/  LDG.E R10, desc[UR12][R4.64+0x10] ;  /* 0x0000100c040a7981 */ /* 0x000f62000c1e1900 */
[----:B------:R-:W-:-:S03]  /*0490*/  FFMA R28, R12, R13, R25 ;  /* 0x0000000d0c1c7223 */ /* 0x000fc60000000019 */
[----:B------:R-:W5:Y:S04]  /*04a0*/  LDG.E R11, desc[UR12][R2.64+0x10] ;  /* 0x0000100c020b7981 */ /* 0x000f68000c1e1900 */
[----:B------:R-:W5:Y:S04]  /*04b0*/  LDG.E R24, desc[UR12][R4.64+0x14] ;  /* 0x0000140c04187981 */ /* 0x000f68000c1e1900 */
[----:B------:R-:W5:Y:S04]  /*04c0*/  LDG.E R25, desc[UR12][R2.64+0x14] ;  /* 0x0000140c02197981 */ /* 0x000f68000c1e1900 */
[----:B------:R0:W5:Y:S04]  /*04d0*/  LDG.E R13, desc[UR12][R4.64+0x18] ;  /* 0x0000180c040d7981 */ /* 0x000168000c1e1900 */
[----:B------:R-:W5:Y:S01]  /*04e0*/  LDG.E R12, desc[UR12][R2.64+0x18] ;  /* 0x0000180c020c7981 */ /* 0x000f62000c1e1900 */
[----:B------:R-:W-:-:S04]  /*04f0*/  UIADD3 UR8, UPT, UPT, UR8, 0x10, URZ ;  /* 0x0000001008087890 */ /* 0x000fc8000fffe0ff */
[----:B------:R-:W-:Y:S01]  /*0500*/  UISETP.NE.AND UP1, UPT, UR8, URZ, UPT ;  /* 0x000000ff0800728c */ /* 0x000fe2000bf25270 */
[----:B0-----:R-:W-:Y:S02]  /*0510*/  IADD3 R4, P0, PT, R4, 0x40, RZ ;  /* 0x0000004004047810 */ /* 0x001fe40007f1e0ff */
[----:B------:R-:W-:Y:S02]  /*0520*/  IADD3 R6, PT, PT, R6, 0x10, RZ ;  /* 0x0000001006067810 */ /* 0x000fe40007ffe0ff */
[----:B------:R-:W-:Y:S01]  /*0530*/  IADD3.X R5, PT, PT, RZ, R5, RZ, P0, !PT ;  /* 0x00000005ff057210 */ /* 0x000fe200007fe4ff */
[----:B--2---:R-:W-:-:S04]  /*0540*/  FFMA R15, R15, R14, R28 ;  /* 0x0000000e0f0f7223 */ /* 0x004fc8000000001c */
[----:B---3--:R-:W-:-:S04]  /*0550*/  FFMA R15, R16, R17, R15 ;  /* 0x00000011100f7223 */ /* 0x008fc8000000000f */
[----:B----4-:R-:W-:-:S04]  /*0560*/  FFMA R15, R18, R19, R15 ;  /* 0x00000013120f7223 */ /* 0x010fc8000000000f */
[----:B-----5:R-:W-:-:S04]  /*0570*/  FFMA R15, R20, R21, R15 ;  /* 0x00000015140f7223 */ /* 0x020fc8000000000f */
[----:B------:R-:W-:-:S04]  /*0580*/  FFMA R15, R22, R23, R15 ;  /* 0x00000017160f7223 */ /* 0x000fc8000000000f */
[----:B------:R-:W-:-:S04]  /*0590*/  FFMA R11, R10, R11, R15 ;  /* 0x0000000b0a0b7223 */ /* 0x000fc8000000000f */
[----:B------:R-:W-:-:S04]  /*05a0*/  FFMA R24, R24, R25, R11 ;  /* 0x0000001918187223 */ /* 0x000fc8000000000b */
[----:B------:R-:W-:-:S04]  /*05b0*/  FFMA R13, R13, R12, R24 ;  /* 0x0000000c0d0d7223 */ /* 0x000fc80000000018 */
[----:B------:R-:W-:Y:S01]  /*05c0*/  FFMA R14, R26, R27, R13 ;  /* 0x0000001b1a0e7223 */ /* 0x000fe2000000000d */
[----:B------:R-:W-:Y:S06]  /*05d0*/  BRA.U UP1, `(.L_x_34) ;  /* 0xfffffffd011c7547 */ /* 0x000fec000b83ffff */
.L_x_33:
[----:B------:R-:W-:Y:S05]  /*05e0*/  BRA.U !UP0, `(.L_x_32) ;  /* 0x0000000508687547 */ /* 0x000fea000b800000 */
[----:B------:R-:W-:Y:S02]  /*05f0*/  UISETP.GE.U32.AND UP0, UPT, UR10, 0x8, UPT ;  /* 0x000000080a00788c */ /* 0x000fe4000bf06070 */
[----:B------:R-:W-:-:S04]  /*0600*/  ULOP3.LUT UR6, UR7, 0x7, URZ, 0xc0, !UPT ;  /* 0x0000000707067892 */ /* 0x000fc8000f8ec0ff */
[----:B------:R-:W-:-:S03]  /*0610*/  UISETP.NE.AND UP1, UPT, UR6, URZ, UPT ;  /* 0x000000ff0600728c */ /* 0x000fc6000bf25270 */
[----:B------:R-:W-:Y:S08]  /*0620*/  BRA.U !UP0, `(.L_x_35) ;  /* 0x0000000108907547 */ /* 0x000ff0000b800000 */
[----:B------:R-:W0:Y:S01]  /*0630*/  LDC.64 R10, c[0x0][0x380] ;  /* 0x0000e000ff0a7b82 */ /* 0x000e220000000a00 */
[----:B------:R-:W1:Y:S01]  /*0640*/  LDCU.64 UR8, c[0x0][0x380] ;  /* 0x00007000ff0877ac */ /* 0x000e620008000a00 */
[C---:B------:R-:W-:Y:S02]  /*0650*/  IADD3 R3, PT, PT, R8.reuse, UR4, RZ ;  /* 0x0000000408037c10 */ /* 0x040fe4000fffe0ff */
[----:B------:R-:W-:Y:S02]  /*0660*/  IADD3 R6, P0, PT, R8, UR4, RZ ;  /* 0x0000000408067c10 */ /* 0x000fe4000ff1e0ff */
[----:B------:R-:W-:Y:S02]  /*0670*/  IADD3 R13, PT, PT, R9, UR4, RZ ;  /* 0x00000004090d7c10 */ /* 0x000fe4000fffe0ff */
[----:B------:R-:W2:Y:S01]  /*0680*/  LDC.64 R4, c[0x0][0x388] ;  /* 0x0000e200ff047b82 */ /* 0x000ea20000000a00 */
[----:B0-----:R-:W-:Y:S01]  /*0690*/  IMAD.WIDE.U32 R10, R3, 0x4, R10 ;  /* 0x00000004030a7825 */ /* 0x001fe200078e000a */
[----:B------:R-:W-:-:S02]  /*06a0*/  IADD3.X R3, PT, PT, RZ, RZ, RZ, P0, !PT ;  /* 0x000000ffff037210 */ /* 0x000fc400007fe4ff */
[C---:B-1----:R-:W-:Y:S02]  /*06b0*/  LEA R2, P0, R6.reuse, UR8, 0x2 ;  /* 0x0000000806027c11 */ /* 0x042fe4000f8010ff */
[----:B------:R-:W3:Y:S02]  /*06c0*/  LDG.E R15, desc[UR12][R10.64] ;  /* 0x0000000c0a0f7981 */ /* 0x000ee4000c1e1900 */
[----:B------:R-:W-:Y:S01]  /*06d0*/  LEA.HI.X R3, R6, UR9, R3, 0x2, P0 ;  /* 0x0000000906037c11 */ /* 0x000fe200080f1403 */
[----:B--2---:R-:W-:-:S04]  /*06e0*/  IMAD.WIDE R4, R13, 0x4, R4 ;  /* 0x000000040d047825 */ /* 0x004fc800078e0204 */
[----:B------:R-:W2:Y:S04]  /*06f0*/  LDG.E R18, desc[UR12][R2.64+0x4] ;  /* 0x0000040c02127981 */ /* 0x000ea8000c1e1900 */
[----:B------:R-:W3:Y:S04]  /*0700*/  LDG.E R16, desc[UR12][R4.64] ;  /* 0x0000000c04107981 */ /* 0x000ee8000c1e1900 */
[----:B------:R-:W2:Y:S04]  /*0710*/  LDG.E R17, desc[UR12][R4.64+0x4] ;  /* 0x0000040c04117981 */ /* 0x000ea8000c1e1900 */
[----:B------:R-:W4:Y:S04]  /*0720*/  LDG.E R19, desc[UR12][R4.64+0x8] ;  /* 0x0000080c04137981 */ /* 0x000f28000c1e1900 */
        /* <DEDUP_REMOVED lines=11> */
[----:B------:R-:W-:Y:S01]  /*07e0*/  UIADD3 UR4, UPT, UPT, UR4, 0x8, URZ ;  /* 0x0000000804047890 */ /* 0x000fe2000fffe0ff */
[----:B---3--:R-:W-:-:S04]  /*07f0*/  FFMA R15, R15, R16, R14 ;  /* 0x000000100f0f7223 */ /* 0x008fc8000000000e */
[----:B--2---:R-:W-:-:S04]  /*0800*/  FFMA R15, R18, R17, R15 ;  /* 0x00000011120f7223 */ /* 0x004fc8000000000f */
[----:B----4-:R-:W-:-:S04]  /*0810*/  FFMA R15, R20, R19, R15 ;  /* 0x00000013140f7223 */ /* 0x010fc8000000000f */
[----:B-----5:R-:W-:-:S04]  /*0820*/  FFMA R15, R22, R21, R15 ;  /* 0x00000015160f7223 */ /* 0x020fc8000000000f */
[----:B------:R-:W-:-:S04]  /*0830*/  FFMA R15, R24, R23, R15 ;  /* 0x00000017180f7223 */ /* 0x000fc8000000000f */
[----:B------:R-:W-:-:S04]  /*0840*/  FFMA R13, R12, R13, R15 ;  /* 0x0000000d0c0d7223 */ /* 0x000fc8000000000f */
[----:B------:R-:W-:-:S04]  /*0850*/  FFMA R11, R6, R11, R13 ;  /* 0x0000000b060b7223 */ /* 0x000fc8000000000d */
[----:B------:R-:W-:-:S07]  /*0860*/  FFMA R14, R10, R25, R11 ;  /* 0x000000190a0e7223 */ /* 0x000fce000000000b */
.L_x_35:
        /* <DEDUP_REMOVED lines=13> */
[----:B-1----:R-:W-:-:S03]  /*0940*/  LEA R2, P0, R6, UR6, 0x2 ;  /* 0x0000000606027c11 */ /* 0x002fc6000f8010ff */
[----:B------:R-:W3:Y:S01]  /*0950*/  LDG.E R11, desc[UR12][R10.64] ;  /* 0x0000000c0a0b7981 */ /* 0x000ee2000c1e1900 */
        /* <DEDUP_REMOVED lines=8> */
[----:B------:R-:W5:Y:S01]  /*09e0*/  LDG.E R18, desc[UR12][R4.64+0xc] ;  /* 0x00000c0c04127981 */ /* 0x000f62000c1e1900 */
[----:B------:R-:W-:Y:S01]  /*09f0*/  UIADD3 UR4, UPT, UPT, UR4, 0x4, URZ ;  /* 0x0000000404047890 */ /* 0x000fe2000fffe0ff */
[----:B---3--:R-:W-:-:S04]  /*0a00*/  FFMA R6, R11, R6, R14 ;  /* 0x000000060b067223 */ /* 0x008fc8000000000e */
[----:B--2---:R-:W-:-:S04]  /*0a10*/  FFMA R6, R13, R12, R6 ;  /* 0x0000000c0d067223 */ /* 0x004fc80000000006 */
[----:B----4-:R-:W-:-:S04]  /*0a20*/  FFMA R6, R15, R16, R6 ;  /* 0x000000100f067223 */ /* 0x010fc80000000006 */
[----:B-----5:R-:W-:-:S07]  /*0a30*/  FFMA R14, R17, R18, R6 ;  /* 0x00000012110e7223 */ /* 0x020fce0000000006 */
.L_x_36:
[----:B------:R-:W-:Y:S05]  /*0a40*/  BRA.U !UP1, `(.L_x_32) ;  /* 0x0000000109507547 */ /* 0x000fea000b800000 */
[----:B------:R-:W0:Y:S01]  /*0a50*/  LDC.64 R4, c[0x0][0x380] ;  /* 0x0000e000ff047b82 */ /* 0x000e220000000a00 */
[----:B------:R-:W-:Y:S01]  /*0a60*/  IADD3 R11, PT, PT, R8, UR4, RZ ;  /* 0x00000004080b7c10 */ /* 0x000fe2000fffe0ff */
[----:B------:R-:W-:-:S06]  /*0a70*/  UIADD3 UR5, UPT, UPT, -UR5, URZ, URZ ;  /* 0x000000ff05057290 */ /* 0x000fcc000fffe1ff */
[----:B------:R-:W1:Y:S01]  /*0a80*/  LDC.64 R2, c[0x0][0x388] ;  /* 0x0000e200ff027b82 */ /* 0x000e620000000a00 */
[----:B0-----:R-:W-:Y:S01]  /*0a90*/  IMAD.WIDE.U32 R4, R11, 0x4, R4 ;  /* 0x000000040b047825 */ /* 0x001fe200078e0004 */
[----:B------:R-:W-:Y:S02]  /*0aa0*/  IADD3 R11, PT, PT, R9, UR4, RZ ;  /* 0x00000004090b7c10 */ /* 0x000fe4000fffe0ff */
[----:B------:R-:W-:Y:S02]  /*0ab0*/  MOV R6, R4 ;  /* 0x0000000400067202 */ /* 0x000fe40000000f00 */
[----:B------:R-:W-:-:S07]  /*0ac0*/  MOV R13, R5 ;  /* 0x00000005000d7202 */ /* 0x000fce0000000f00 */
.L_x_37:
[----:B-1----:R-:W-:Y:S01]  /*0ad0*/  IMAD.WIDE R4, R11, 0x4, R2 ;  /* 0x000000040b047825 */ /* 0x002fe200078e0202 */
[----:B------:R-:W-:Y:S02]  /*0ae0*/  MOV R9, R13 ;  /* 0x0000000d00097202 */ /* 0x000fe40000000f00 */
[----:B------:R-:W-:-:S03]  /*0af0*/  MOV R8, R6 ;  /* 0x0000000600087202 */ /* 0x000fc60000000f00 */
[----:B------:R-:W2:Y:S04]  /*0b00*/  LDG.E R4, desc[UR12][R4.64] ;  /* 0x0000000c04047981 */ /* 0x000ea8000c1e1900 */
[----:B------:R-:W2:Y:S01]  /*0b10*/  LDG.E R9, desc[UR12][R8.64] ;  /* 0x0000000c08097981 */ /* 0x000ea2000c1e1900 */
[----:B------:R-:W-:Y:S01]  /*0b20*/  UIADD3 UR5, UPT, UPT, UR5, 0x1, URZ ;  /* 0x0000000105057890 */ /* 0x000fe2000fffe0ff */
[----:B------:R-:W-:Y:S02]  /*0b30*/  IADD3 R6, P0, PT, R6, 0x4, RZ ;  /* 0x0000000406067810 */ /* 0x000fe40007f1e0ff */
[----:B------:R-:W-:Y:S01]  /*0b40*/  IADD3 R11, PT, PT, R11, 0x1, RZ ;  /* 0x000000010b0b7810 */ /* 0x000fe20007ffe0ff */
[----:B------:R-:W-:Y:S01]  /*0b50*/  UISETP.NE.AND UP0, UPT, UR5, URZ, UPT ;  /* 0x000000ff0500728c */ /* 0x000fe2000bf05270 */
[----:B------:R-:W-:Y:S01]  /*0b60*/  IADD3.X R13, PT, PT, RZ, R13, RZ, P0, !PT ;  /* 0x0000000dff0d7210 */ /* 0x000fe200007fe4ff */
[----:B--2---:R-:W-:-:S07]  /*0b70*/  FFMA R14, R9, R4, R14 ;  /* 0x00000004090e7223 */ /* 0x004fce000000000e */
[----:B------:R-:W-:Y:S05]  /*0b80*/  BRA.U UP0, `(.L_x_37) ;  /* 0xfffffffd00d07547 */ /* 0x000fea000b83ffff */
.L_x_32:
[----:B------:R-:W0:Y:S01]  /*0b90*/  LDC.64 R2, c[0x0][0x390] ;  /* 0x0000e400ff027b82 */ /* 0x000e220000000a00 */
[----:B------:R-:W1:Y:S01]  /*0ba0*/  LDCU UR4, c[0x0][0x3a0] ;  /* 0x00007400ff0477ac */ /* 0x000e620008000800 */
[----:B------:R-:W-:Y:S02]  /*0bb0*/  IMAD R7, R0, UR11, R7 ;  /* 0x0000000b00077c24 */ /* 0x000fe4000f8e0207 */
[----:B-1----:R-:W-:Y:S02]  /*0bc0*/  FMUL R5, R14, UR4 ;  /* 0x000000040e057c20 */ /* 0x002fe40008400000 */
[----:B0-----:R-:W-:-:S05]  /*0bd0*/  IMAD.WIDE R2, R7, 0x4, R2 ;  /* 0x0000000407027825 */ /* 0x001fca00078e0202 */
[----:B------:R-:W-:Y:S01]  /*0be0*/  STG.E desc[UR12][R2.64], R5 ;  /* 0x0000000502007986 */ /* 0x000fe2000c10190c */
[----:B------:R-:W-:Y:S05]  /*0bf0*/  EXIT ;  /* 0x000000000000794d */ /* 0x000fea0003800000 */
.L_x_38:
        /* <DEDUP_REMOVED lines=16> */
.L_x_42:


//--------------------- .nv.shared._Z22kernel_apply_attentionPKfS0_Pfii --------------------------
	.section	.nv.shared._Z22kernel_apply_attentionPKfS0_Pfii,"aw",@nobits
	.sectionflags	@""
	.align	16
	.zero		1024


//--------------------- .nv.shared.reserved.0     --------------------------
	.section	.nv.shared.reserved.0,"aw",@nobits
	.weak		__nv_reservedSMEM_offset_0_alias
	.size		__nv_reservedSMEM_offset_0_alias, 0, 64
	.other		__nv_reservedSMEM_offset_0_alias,@"STO_CUDA_RESERVED_SHARED STV_DEFAULT"
__nv_reservedSMEM_offset_0_alias:
	.zero		0
	.zero		64


//--------------------- .nv.shared._Z14kernel_softmaxPfi --------------------------
	.section	.nv.shared._Z14kernel_softmaxPfi,"aw",@nobits
	.sectionflags	@""
	.align	16
	.zero		1024


//--------------------- .nv.shared._Z10kernel_QKTPKfS0_Pfiif --------------------------
	.section	.nv.shared._Z10kernel_QKTPKfS0_Pfiif,"aw",@nobits
	.sectionflags	@""
	.align	16
	.zero		1024


//--------------------- .nv.constant0._Z22kernel_apply_attentionPKfS0_Pfii --------------------------
	.section	.nv.constant0._Z22kernel_apply_attentionPKfS0_Pfii,"a",@progbits
	.sectionflags	@""
	.align	4
.nv.constant0._Z22kernel_apply_attentionPKfS0_Pfii:
	.zero		928


//--------------------- .nv.constant0._Z14kernel_softmaxPfi --------------------------
	.section	.nv.constant0._Z14kernel_softmaxPfi,"a",@progbits
	.sectionflags	@""
	.align	4
.nv.constant0._Z14kernel_softmaxPfi:
	.zero		908


//--------------------- .nv.constant0._Z10kernel_QKTPKfS0_Pfiif --------------------------
	.section	.nv.constant0._Z10kernel_QKTPKfS0_Pfiif,"a",@progbits
	.sectionflags	@""
	.align	4
.nv.constant0._Z10kernel_QKTPKfS0_Pfiif:
	.zero		932


//--------------------- SYMBOLS --------------------------

	.type		.nv.reservedSmem.offset0,@object
	.size		.nv.reservedSmem.offset0,0x4
	.type		.nv.reservedSmem.cap,@object
	.size		.nv.reservedSmem.cap,0x4
